// auto-generated by cutlass_sweep.conv — config: {"arch": "sm_100", "cluster_m": 2, "cluster_n": 1, "conv_kind": "fprop", "dtype": "tf32", "ndim": 3, "tile_k": 32, "tile_m": 256, "tile_n": 64}
#include "cutlass/cutlass.h"
#include "cute/tensor.hpp"
#include "cutlass/kernel_hardware_info.hpp"
#include "cutlass/conv/convolution.h"
#include "cutlass/conv/dispatch_policy.hpp"
#include "cutlass/conv/collective/collective_builder.hpp"
#include "cutlass/conv/kernel/conv_universal.hpp"
#include "cutlass/conv/device/conv_universal_adapter.hpp"
#include "cutlass/epilogue/collective/collective_builder.hpp"

using namespace cute;
using Elem = cutlass::tfloat32_t;
using Acc  = float;
using LayoutAB = cutlass::layout::TensorNDHWC;
using LayoutC  = cutlass::layout::TensorNDHWC;
constexpr auto ConvOp = cutlass::conv::Operator::kFprop;
using TileShape    = Shape<_256, _64, Shape<_32>>;
using ClusterShape = Shape<_2, _1, _1>;

using CollectiveEpilogue = typename cutlass::epilogue::collective::CollectiveBuilder<
    cutlass::arch::Sm100, cutlass::arch::OpClassTensorOp,
    TileShape, ClusterShape,
    cutlass::epilogue::collective::EpilogueTileAuto,
    Acc, Acc,
    Elem, LayoutC, 128 / cutlass::sizeof_bits<Elem>::value,
    Elem, LayoutC, 128 / cutlass::sizeof_bits<Elem>::value,
    cutlass::epilogue::collective::EpilogueScheduleAuto
  >::CollectiveOp;

using CollectiveMainloop = typename cutlass::conv::collective::CollectiveBuilder<
    cutlass::arch::Sm100, cutlass::arch::OpClassTensorOp, ConvOp,
    Elem, LayoutAB, 128 / cutlass::sizeof_bits<Elem>::value,
    Elem, LayoutAB, 128 / cutlass::sizeof_bits<Elem>::value,
    Acc,
    TileShape, ClusterShape,
    cutlass::conv::collective::StageCountAutoCarveout<
        static_cast<int>(sizeof(typename CollectiveEpilogue::SharedStorage))>,
    cutlass::conv::collective::KernelScheduleAuto
  >::CollectiveOp;

using ProblemShape = cutlass::conv::ConvProblemShape<
    ConvOp, CollectiveMainloop::DispatchPolicy::NumSpatialDimensions>;
using ConvKernel = cutlass::conv::kernel::ConvUniversal<
    ProblemShape, CollectiveMainloop, CollectiveEpilogue>;
using Conv = cutlass::conv::device::ConvUniversalAdapter<ConvKernel>;

auto* _anchor = &cutlass::device_kernel<ConvKernel>;


// ===== COMPILED SASS (sm_100a) =====

	.target	sm_100a

	.elftype	@"ET_EXEC"


//--------------------- .note.nv.tkinfo           --------------------------
	.section	.note.nv.tkinfo,"",@"SHT_NOTE"
	.sectionflags	@"SHF_NOTE_NV_TKINFO"
	.tkinfo
        /*0018*/ 	.word	0x00000002
        /*0030*/ 	.string	""
        /*0030*/ 	.string	"ptxas"
        /*0030*/ 	.string	"Cuda compilation tools, release 13.0, V13.0.88"
        /*0030*/ 	.string	"Build cuda_13.0.r13.0/compiler.36424714_0"
        /*0030*/ 	.string	"-arch sm_100a -m 64 "



//--------------------- .note.nv.cuinfo           --------------------------
	.section	.note.nv.cuinfo,"",@"SHT_NOTE"
	.sectionflags	@"SHF_NOTE_NV_CUINFO"
        /*0018*/ 	.short	0x0002
        /*001a*/ 	.short	0x0064
        /*001c*/ 	.short	0x0082
	.zero		2


//--------------------- .nv.info                  --------------------------
	.section	.nv.info,"",@"SHT_CUDA_INFO"
	.align	4


	//----- nvinfo : EIATTR_REGCOUNT
	.align		4
        /*0000*/ 	.byte	0x04, 0x2f
        /*0002*/ 	.short	(.L_19 - .L_18)
	.align		4
.L_18:
        /*0004*/ 	.word	index@(_ZN7cutlass13device_kernelINS_4conv6kernel13ConvUniversalINS1_16ConvProblemShapeILNS1_8OperatorE0ELi3EEENS1_10collective14CollectiveConvINS1_47MainloopSm100TmaUmmaWarpSpecializedImplicitGemmILS5_0ELi9ELi3ELi1ELi2EN4cute5tupleIJNSA_1CILi2EEENSC_ILi1EEESE_EEEEENSB_IJNSC_ILi256EEENSC_ILi64EEENSB_IJNSC_ILi32EEEEEEEEENS_10tfloat32_tESM_NSA_8TiledMMAINSA_8MMA_AtomIJNSA_23SM100_MMA_TF32_2x1SM_SSISM_SM_fLi256ELi64ELNSA_4UMMA5MajorE0ELSR_0ELNSQ_7ScaleInE0ELSS_0EEEEEENSA_6LayoutINSB_IJSE_SE_SE_EEENSB_IJNSC_ILi0EEESX_SX_EEEEENSB_IJNSA_10UnderscoreES10_S10_EEEEENS7_6detail27Sm100ImplicitGemmTileTraitsINSA_25SM100_TMA_2SM_LOAD_IM2COLENSA_14ComposedLayoutINSA_7SwizzleILi3ELi4ELi3EEENSA_18smem_ptr_flag_bitsILi32EEENSV_INSB_IJNSC_ILi8EEESJ_EEENSB_IJSJ_SE_EEEEEEEvEENS14_INSA_18SM100_TMA_2SM_LOADES1F_vEEEENS_8epilogue10collective18CollectiveEpilogueINS1K_23Sm100TmaWarpSpecializedILi4ELi2ELi16ELb1ELb0EEEJNSB_IJNSC_ILi128EEESI_SK_EEENSB_IJNSV_IS1P_SE_EENSV_INSC_ILi16EEESE_EEEEESM_NSB_IJNSB_IJllllEEESE_SX_EEESM_S1W_NS1K_6fusion15FusionCallbacksIS1O_NS1X_17LinearCombinationISM_fSM_fLNS_15FloatRoundStyleE2EEES1Q_S1U_JEEENSA_5SM1004TMEM4LOAD26SM100_TMEM_LOAD_32dp32b16xENSA_20SM90_TMA_LOAD_IM2COLENS16_INS17_ILi2ELi4ELi3EEES1A_NSV_INSB_IJS1B_S1S_EEENSB_IJS1S_SE_EEEEEEENSA_39AutoVectorizingCopyWithAssumedAlignmentILi128EEENSA_21SM90_TMA_STORE_IM2COLES2C_S2E_S2E_EEEvvEEEEvNT_6ParamsE)
        /*0008*/ 	.word	0x00000057


	//----- nvinfo : EIATTR_FRAME_SIZE
	.align		4
.L_19:
        /*000c*/ 	.byte	0x04, 0x11
        /*000e*/ 	.short	(.L_21 - .L_20)
	.align		4
.L_20:
        /*0010*/ 	.word	index@($__internal_2_$__cuda_sm10x_tcgen05_guardrail_trap_unallocated_columns_being_dealloced)
        /*0014*/ 	.word	0x00000008


	//----- nvinfo : EIATTR_FRAME_SIZE
	.align		4
.L_21:
        /*0018*/ 	.byte	0x04, 0x11
        /*001a*/ 	.short	(.L_23 - .L_22)
	.align		4
.L_22:
        /*001c*/ 	.word	index@($__internal_1_$__cuda_sm10x_tcgen05_guardrail_trap_phase_invalid_during_alloc)
        /*0020*/ 	.word	0x00000008


	//----- nvinfo : EIATTR_FRAME_SIZE
	.align		4
.L_23:
        /*0024*/ 	.byte	0x04, 0x11
        /*0026*/ 	.short	(.L_25 - .L_24)
	.align		4
.L_24:
        /*0028*/ 	.word	index@($__internal_0_$__cuda_sm10x_tcgen05_guardrail_trap_col_being_dealloced_not_returned_by_alloc)
        /*002c*/ 	.word	0x00000008


	//----- nvinfo : EIATTR_FRAME_SIZE
	.align		4
.L_25:
        /*0030*/ 	.byte	0x04, 0x11
        /*0032*/ 	.short	(.L_27 - .L_26)
	.align		4
.L_26:
        /*0034*/ 	.word	index@(_ZN7cutlass13device_kernelINS_4conv6kernel13ConvUniversalINS1_16ConvProblemShapeILNS1_8OperatorE0ELi3EEENS1_10collective14CollectiveConvINS1_47MainloopSm100TmaUmmaWarpSpecializedImplicitGemmILS5_0ELi9ELi3ELi1ELi2EN4cute5tupleIJNSA_1CILi2EEENSC_ILi1EEESE_EEEEENSB_IJNSC_ILi256EEENSC_ILi64EEENSB_IJNSC_ILi32EEEEEEEEENS_10tfloat32_tESM_NSA_8TiledMMAINSA_8MMA_AtomIJNSA_23SM100_MMA_TF32_2x1SM_SSISM_SM_fLi256ELi64ELNSA_4UMMA5MajorE0ELSR_0ELNSQ_7ScaleInE0ELSS_0EEEEEENSA_6LayoutINSB_IJSE_SE_SE_EEENSB_IJNSC_ILi0EEESX_SX_EEEEENSB_IJNSA_10UnderscoreES10_S10_EEEEENS7_6detail27Sm100ImplicitGemmTileTraitsINSA_25SM100_TMA_2SM_LOAD_IM2COLENSA_14ComposedLayoutINSA_7SwizzleILi3ELi4ELi3EEENSA_18smem_ptr_flag_bitsILi32EEENSV_INSB_IJNSC_ILi8EEESJ_EEENSB_IJSJ_SE_EEEEEEEvEENS14_INSA_18SM100_TMA_2SM_LOADES1F_vEEEENS_8epilogue10collective18CollectiveEpilogueINS1K_23Sm100TmaWarpSpecializedILi4ELi2ELi16ELb1ELb0EEEJNSB_IJNSC_ILi128EEESI_SK_EEENSB_IJNSV_IS1P_SE_EENSV_INSC_ILi16EEESE_EEEEESM_NSB_IJNSB_IJllllEEESE_SX_EEESM_S1W_NS1K_6fusion15FusionCallbacksIS1O_NS1X_17LinearCombinationISM_fSM_fLNS_15FloatRoundStyleE2EEES1Q_S1U_JEEENSA_5SM1004TMEM4LOAD26SM100_TMEM_LOAD_32dp32b16xENSA_20SM90_TMA_LOAD_IM2COLENS16_INS17_ILi2ELi4ELi3EEES1A_NSV_INSB_IJS1B_S1S_EEENSB_IJS1S_SE_EEEEEEENSA_39AutoVectorizingCopyWithAssumedAlignmentILi128EEENSA_21SM90_TMA_STORE_IM2COLES2C_S2E_S2E_EEEvvEEEEvNT_6ParamsE)
        /*0038*/ 	.word	0x00000008


	//----- nvinfo : EIATTR_MIN_STACK_SIZE
	.align		4
.L_27:
        /*003c*/ 	.byte	0x04, 0x12
        /*003e*/ 	.short	(.L_29 - .L_28)
	.align		4
.L_28:
        /*0040*/ 	.word	index@(_ZN7cutlass13device_kernelINS_4conv6kernel13ConvUniversalINS1_16ConvProblemShapeILNS1_8OperatorE0ELi3EEENS1_10collective14CollectiveConvINS1_47MainloopSm100TmaUmmaWarpSpecializedImplicitGemmILS5_0ELi9ELi3ELi1ELi2EN4cute5tupleIJNSA_1CILi2EEENSC_ILi1EEESE_EEEEENSB_IJNSC_ILi256EEENSC_ILi64EEENSB_IJNSC_ILi32EEEEEEEEENS_10tfloat32_tESM_NSA_8TiledMMAINSA_8MMA_AtomIJNSA_23SM100_MMA_TF32_2x1SM_SSISM_SM_fLi256ELi64ELNSA_4UMMA5MajorE0ELSR_0ELNSQ_7ScaleInE0ELSS_0EEEEEENSA_6LayoutINSB_IJSE_SE_SE_EEENSB_IJNSC_ILi0EEESX_SX_EEEEENSB_IJNSA_10UnderscoreES10_S10_EEEEENS7_6detail27Sm100ImplicitGemmTileTraitsINSA_25SM100_TMA_2SM_LOAD_IM2COLENSA_14ComposedLayoutINSA_7SwizzleILi3ELi4ELi3EEENSA_18smem_ptr_flag_bitsILi32EEENSV_INSB_IJNSC_ILi8EEESJ_EEENSB_IJSJ_SE_EEEEEEEvEENS14_INSA_18SM100_TMA_2SM_LOADES1F_vEEEENS_8epilogue10collective18CollectiveEpilogueINS1K_23Sm100TmaWarpSpecializedILi4ELi2ELi16ELb1ELb0EEEJNSB_IJNSC_ILi128EEESI_SK_EEENSB_IJNSV_IS1P_SE_EENSV_INSC_ILi16EEESE_EEEEESM_NSB_IJNSB_IJllllEEESE_SX_EEESM_S1W_NS1K_6fusion15FusionCallbacksIS1O_NS1X_17LinearCombinationISM_fSM_fLNS_15FloatRoundStyleE2EEES1Q_S1U_JEEENSA_5SM1004TMEM4LOAD26SM100_TMEM_LOAD_32dp32b16xENSA_20SM90_TMA_LOAD_IM2COLENS16_INS17_ILi2ELi4ELi3EEES1A_NSV_INSB_IJS1B_S1S_EEENSB_IJS1S_SE_EEEEEEENSA_39AutoVectorizingCopyWithAssumedAlignmentILi128EEENSA_21SM90_TMA_STORE_IM2COLES2C_S2E_S2E_EEEvvEEEEvNT_6ParamsE)
        /*0044*/ 	.word	0x00000008
.L_29:


//--------------------- .nv.compat                --------------------------
	.section	.nv.compat,"",@"SHT_CUDA_COMPAT_INFO"
	.align	4
        /*0000*/ 	.byte	0x02, 0x09, 0x01, 0x00, 0x02, 0x02, 0x02, 0x00, 0x02, 0x05, 0x05, 0x00, 0x03, 0x07, 0x01, 0x01
        /*0010*/ 	.byte	0x02, 0x03, 0x01, 0x00, 0x02, 0x06, 0x01, 0x00, 0x04, 0x0b, 0x08, 0x00, 0x09, 0x00, 0x00, 0x00
        /*0020*/ 	.byte	0x00, 0x00, 0x00, 0x00


//--------------------- .nv.info._ZN7cutlass13device_kernelINS_4conv6kernel13ConvUniversalINS1_16ConvProblemShapeILNS1_8OperatorE0ELi3EEENS1_10collective14CollectiveConvINS1_47MainloopSm100TmaUmmaWarpSpecializedImplicitGemmILS5_0ELi9ELi3ELi1ELi2EN4cute5tupleIJNSA_1CILi2EEENSC_ILi1EEESE_EEEEENSB_IJNSC_ILi256EEENSC_ILi64EEENSB_IJNSC_ILi32EEEEEEEEENS_10tfloat32_tESM_NSA_8TiledMMAINSA_8MMA_AtomIJNSA_23SM100_MMA_TF32_2x1SM_SSISM_SM_fLi256ELi64ELNSA_4UMMA5MajorE0ELSR_0ELNSQ_7ScaleInE0ELSS_0EEEEEENSA_6LayoutINSB_IJSE_SE_SE_EEENSB_IJNSC_ILi0EEESX_SX_EEEEENSB_IJNSA_10UnderscoreES10_S10_EEEEENS7_6detail27Sm100ImplicitGemmTileTraitsINSA_25SM100_TMA_2SM_LOAD_IM2COLENSA_14ComposedLayoutINSA_7SwizzleILi3ELi4ELi3EEENSA_18smem_ptr_flag_bitsILi32EEENSV_INSB_IJNSC_ILi8EEESJ_EEENSB_IJSJ_SE_EEEEEEEvEENS14_INSA_18SM100_TMA_2SM_LOADES1F_vEEEENS_8epilogue10collective18CollectiveEpilogueINS1K_23Sm100TmaWarpSpecializedILi4ELi2ELi16ELb1ELb0EEEJNSB_IJNSC_ILi128EEESI_SK_EEENSB_IJNSV_IS1P_SE_EENSV_INSC_ILi16EEESE_EEEEESM_NSB_IJNSB_IJllllEEESE_SX_EEESM_S1W_NS1K_6fusion15FusionCallbacksIS1O_NS1X_17LinearCombinationISM_fSM_fLNS_15FloatRoundStyleE2EEES1Q_S1U_JEEENSA_5SM1004TMEM4LOAD26SM100_TMEM_LOAD_32dp32b16xENSA_20SM90_TMA_LOAD_IM2COLENS16_INS17_ILi2ELi4ELi3EEES1A_NSV_INSB_IJS1B_S1S_EEENSB_IJS1S_SE_EEEEEEENSA_39AutoVectorizingCopyWithAssumedAlignmentILi128EEENSA_21SM90_TMA_STORE_IM2COLES2C_S2E_S2E_EEEvvEEEEvNT_6ParamsE --------------------------
	.section	.nv.info._ZN7cutlass13device_kernelINS_4conv6kernel13ConvUniversalINS1_16ConvProblemShapeILNS1_8OperatorE0ELi3EEENS1_10collective14CollectiveConvINS1_47MainloopSm100TmaUmmaWarpSpecializedImplicitGemmILS5_0ELi9ELi3ELi1ELi2EN4cute5tupleIJNSA_1CILi2EEENSC_ILi1EEESE_EEEEENSB_IJNSC_ILi256EEENSC_ILi64EEENSB_IJNSC_ILi32EEEEEEEEENS_10tfloat32_tESM_NSA_8TiledMMAINSA_8MMA_AtomIJNSA_23SM100_MMA_TF32_2x1SM_SSISM_SM_fLi256ELi64ELNSA_4UMMA5MajorE0ELSR_0ELNSQ_7ScaleInE0ELSS_0EEEEEENSA_6LayoutINSB_IJSE_SE_SE_EEENSB_IJNSC_ILi0EEESX_SX_EEEEENSB_IJNSA_10UnderscoreES10_S10_EEEEENS7_6detail27Sm100ImplicitGemmTileTraitsINSA_25SM100_TMA_2SM_LOAD_IM2COLENSA_14ComposedLayoutINSA_7SwizzleILi3ELi4ELi3EEENSA_18smem_ptr_flag_bitsILi32EEENSV_INSB_IJNSC_ILi8EEESJ_EEENSB_IJSJ_SE_EEEEEEEvEENS14_INSA_18SM100_TMA_2SM_LOADES1F_vEEEENS_8epilogue10collective18CollectiveEpilogueINS1K_23Sm100TmaWarpSpecializedILi4ELi2ELi16ELb1ELb0EEEJNSB_IJNSC_ILi128EEESI_SK_EEENSB_IJNSV_IS1P_SE_EENSV_INSC_ILi16EEESE_EEEEESM_NSB_IJNSB_IJllllEEESE_SX_EEESM_S1W_NS1K_6fusion15FusionCallbacksIS1O_NS1X_17LinearCombinationISM_fSM_fLNS_15FloatRoundStyleE2EEES1Q_S1U_JEEENSA_5SM1004TMEM4LOAD26SM100_TMEM_LOAD_32dp32b16xENSA_20SM90_TMA_LOAD_IM2COLENS16_INS17_ILi2ELi4ELi3EEES1A_NSV_INSB_IJS1B_S1S_EEENSB_IJS1S_SE_EEEEEEENSA_39AutoVectorizingCopyWithAssumedAlignmentILi128EEENSA_21SM90_TMA_STORE_IM2COLES2C_S2E_S2E_EEEvvEEEEvNT_6ParamsE,"",@"SHT_CUDA_INFO"
	.sectionflags	@""
	.align	4


	//----- nvinfo : EIATTR_CUDA_API_VERSION
	.align		4
        /*0000*/ 	.byte	0x04, 0x37
        /*0002*/ 	.short	(.L_31 - .L_30)
.L_30:
        /*0004*/ 	.word	0x00000082


	//----- nvinfo : EIATTR_KPARAM_INFO
	.align		4
.L_31:
        /*0008*/ 	.byte	0x04, 0x17
        /*000a*/ 	.short	(.L_33 - .L_32)
.L_32:
        /*000c*/ 	.word	0x00000000
        /*0010*/ 	.short	0x0000
        /*0012*/ 	.short	0x0000
        /*0014*/ 	.byte	0x00, 0xf0, 0x01, 0x24


	//----- nvinfo : EIATTR_AT_ENTRY_FRAGMENTS
	.align		4
.L_33:
        /*0018*/ 	.byte	0x04, 0x4f
        /*001a*/ 	.short	(.L_35 - .L_34)


	//   ....[0]....
.L_34:
        /*001c*/ 	.word	0x00000007


	//----- nvinfo : EIATTR_RESERVED_SMEM_USED
	.align		4
.L_35:
        /*0020*/ 	.byte	0x01, 0x41
	.zero		2


	//----- nvinfo : EIATTR_SPARSE_MMA_MASK
	.align		4
        /*0024*/ 	.byte	0x03, 0x50
        /*0026*/ 	.short	0x0000


	//----- nvinfo : EIATTR_TCGEN05_2CTA_USED
	.align		4
        /*0028*/ 	.byte	0x01, 0x52
	.zero		2


	//----- nvinfo : EIATTR_MAXREG_COUNT
	.align		4
        /*002c*/ 	.byte	0x03, 0x1b
        /*002e*/ 	.short	0x00ff


	//----- nvinfo : EIATTR_NUM_BARRIERS
	.align		4
        /*0030*/ 	.byte	0x02, 0x4c
        /*0032*/ 	.byte	0x07
	.zero		1


	//----- nvinfo : EIATTR_EXTERNS
	.align		4
        /*0034*/ 	.byte	0x04, 0x0f
        /*0036*/ 	.short	(.L_37 - .L_36)


	//   ....[0]....
	.align		4
.L_36:
        /*0038*/ 	.word	index@(__assertfail)


	//----- nvinfo : EIATTR_MERCURY_ISA_VERSION
	.align		4
.L_37:
        /*003c*/ 	.byte	0x03, 0x5f
        /*003e*/ 	.short	0x0101


	//----- nvinfo : EIATTR_INT_WARP_WIDE_INSTR_OFFSETS
	.align		4
        /*0040*/ 	.byte	0x04, 0x31
        /*0042*/ 	.short	(.L_39 - .L_38)


	//   ....[0]....
.L_38:
        /*0044*/ 	.word	0x00000d20


	//   ....[1]....
        /*0048*/ 	.word	0x00000dd0


	//   ....[2]....
        /*004c*/ 	.word	0x00004820


	//   ....[3]....
        /*0050*/ 	.word	0x00004840


	//   ....[4]....
        /*0054*/ 	.word	0x00004870


	//   ....[5]....
        /*0058*/ 	.word	0x000055e0


	//   ....[6]....
        /*005c*/ 	.word	0x00005650


	//   ....[7]....
        /*0060*/ 	.word	0x00005760


	//   ....[8]....
        /*0064*/ 	.word	0x000057e0


	//   ....[9]....
        /*0068*/ 	.word	0x000058e0


	//   ....[10]....
        /*006c*/ 	.word	0x00005980


	//   ....[11]....
        /*0070*/ 	.word	0x00005a70


	//   ....[12]....
        /*0074*/ 	.word	0x00005b90


	//----- nvinfo : EIATTR_COOP_GROUP_MASK_REGIDS
	.align		4
.L_39:
        /*0078*/ 	.byte	0x04, 0x29
        /*007a*/ 	.short	(.L_41 - .L_40)


	//   ....[0]....
.L_40:
        /*007c*/ 	.word	0xffffffff


	//   ....[1]....
        /*0080*/ 	.word	0xffffffff


	//   ....[2]....
        /*0084*/ 	.word	0xffffffff


	//   ....[3]....
        /*0088*/ 	.word	0xffffffff


	//   ....[4]....
        /*008c*/ 	.word	0xffffffff


	//   ....[5]....
        /*0090*/ 	.word	0xffffffff


	//   ....[6]....
        /*0094*/ 	.word	0xffffffff


	//   ....[7]....
        /*0098*/ 	.word	0xffffffff


	//   ....[8]....
        /*009c*/ 	.word	0xffffffff


	//   ....[9]....
        /*00a0*/ 	.word	0xffffffff


	//   ....[10]....
        /*00a4*/ 	.word	0xffffffff


	//   ....[11]....
        /*00a8*/ 	.word	0xffffffff


	//   ....[12]....
        /*00ac*/ 	.word	0xffffffff


	//----- nvinfo : EIATTR_COOP_GROUP_INSTR_OFFSETS
	.align		4
.L_41:
        /*00b0*/ 	.byte	0x04, 0x28
        /*00b2*/ 	.short	(.L_43 - .L_42)


	//   ....[0]....
.L_42:
        /*00b4*/ 	.word	0x000000d0


	//   ....[1]....
        /*00b8*/ 	.word	0x00000540


	//   ....[2]....
        /*00bc*/ 	.word	0x000007b0


	//   ....[3]....
        /*00c0*/ 	.word	0x00000950


	//   ....[4]....
        /*00c4*/ 	.word	0x00000a50


	//   ....[5]....
        /*00c8*/ 	.word	0x00000ba0


	//   ....[6]....
        /*00cc*/ 	.word	0x00000e40


	//   ....[7]....
        /*00d0*/ 	.word	0x00002770


	//   ....[8]....
        /*00d4*/ 	.word	0x000036e0


	//   ....[9]....
        /*00d8*/ 	.word	0x00003bb0


	//   ....[10]....
        /*00dc*/ 	.word	0x00003be0


	//   ....[11]....
        /*00e0*/ 	.word	0x00004730


	//   ....[12]....
        /*00e4*/ 	.word	0x00004940


	//----- nvinfo : EIATTR_VRC_CTA_INIT_COUNT
	.align		4
.L_43:
        /*00e8*/ 	.byte	0x02, 0x4a
        /*00ea*/ 	.byte	0x80
	.zero		1


	//----- nvinfo : EIATTR_SYSCALL_OFFSETS
	.align		4
        /*00ec*/ 	.byte	0x04, 0x46
        /*00ee*/ 	.short	(.L_45 - .L_44)


	//   ....[0]....
.L_44:
        /*00f0*/ 	.word	0x000067c0


	//   ....[1]....
        /*00f4*/ 	.word	0x000068b0


	//   ....[2]....
        /*00f8*/ 	.word	0x00007280


	//   ....[3]....
        /*00fc*/ 	.word	0x00007c30


	//   ....[4]....
        /*0100*/ 	.word	0x000085b0


	//   ....[5]....
        /*0104*/ 	.word	0x00008f20


	//----- nvinfo : EIATTR_MBARRIER_INSTR_OFFSETS
	.align		4
.L_45:
        /*0108*/ 	.byte	0x04, 0x39
        /*010a*/ 	.short	(.L_47 - .L_46)


	//   ....[0]....
.L_46:
        /*010c*/ 	.word	0x00000670
        /*0110*/ 	.word	0x000000ff
        /*0114*/ 	.word	0x00000000
        /*0118*/ 	.short	0x0100
        /*011a*/ 	.byte	0x04
	.zero		1


	//   ....[1]....
        /*011c*/ 	.word	0x00000680
        /*0120*/ 	.word	0x000000ff
        /*0124*/ 	.word	0x00000048
        /*0128*/ 	.short	0x0100
        /*012a*/ 	.byte	0x04
	.zero		1


	//   ....[2]....
        /*012c*/ 	.word	0x00000690
        /*0130*/ 	.word	0x000000ff
        /*0134*/ 	.word	0x00000008
        /*0138*/ 	.short	0x0100
        /*013a*/ 	.byte	0x04
	.zero		1


	//   ....[3]....
        /*013c*/ 	.word	0x000006a0
        /*0140*/ 	.word	0x000000ff
        /*0144*/ 	.word	0x00000050
        /*0148*/ 	.short	0x0100
        /*014a*/ 	.byte	0x04
	.zero		1


	//   ....[4]....
        /*014c*/ 	.word	0x000006b0
        /*0150*/ 	.word	0x000000ff
        /*0154*/ 	.word	0x00000010
        /*0158*/ 	.short	0x0100
        /*015a*/ 	.byte	0x04
	.zero		1


	//   ....[5]....
        /*015c*/ 	.word	0x000006c0
        /*0160*/ 	.word	0x000000ff
        /*0164*/ 	.word	0x00000058
        /*0168*/ 	.short	0x0100
        /*016a*/ 	.byte	0x04
	.zero		1


	//   ....[6]....
        /*016c*/ 	.word	0x000006d0
        /*0170*/ 	.word	0x000000ff
        /*0174*/ 	.word	0x00000018
        /*0178*/ 	.short	0x0100
        /*017a*/ 	.byte	0x04
	.zero		1


	//   ....[7]....
        /*017c*/ 	.word	0x000006e0
        /*0180*/ 	.word	0x000000ff
        /*0184*/ 	.word	0x00000060
        /*0188*/ 	.short	0x0100
        /*018a*/ 	.byte	0x04
	.zero		1


	//   ....[8]....
        /*018c*/ 	.word	0x000006f0
        /*0190*/ 	.word	0x000000ff
        /*0194*/ 	.word	0x00000020
        /*0198*/ 	.short	0x0100
        /*019a*/ 	.byte	0x04
	.zero		1


	//   ....[9]....
        /*019c*/ 	.word	0x00000700
        /*01a0*/ 	.word	0x000000ff
        /*01a4*/ 	.word	0x00000068
        /*01a8*/ 	.short	0x0100
        /*01aa*/ 	.byte	0x04
	.zero		1


	//   ....[10]....
        /*01ac*/ 	.word	0x00000710
        /*01b0*/ 	.word	0x000000ff
        /*01b4*/ 	.word	0x00000028
        /*01b8*/ 	.short	0x0100
        /*01ba*/ 	.byte	0x04
	.zero		1


	//   ....[11]....
        /*01bc*/ 	.word	0x00000720
        /*01c0*/ 	.word	0x000000ff
        /*01c4*/ 	.word	0x00000070
        /*01c8*/ 	.short	0x0100
        /*01ca*/ 	.byte	0x04
	.zero		1


	//   ....[12]....
        /*01cc*/ 	.word	0x00000730
        /*01d0*/ 	.word	0x000000ff
        /*01d4*/ 	.word	0x00000030
        /*01d8*/ 	.short	0x0100
        /*01da*/ 	.byte	0x04
	.zero		1


	//   ....[13]....
        /*01dc*/ 	.word	0x00000740
        /*01e0*/ 	.word	0x000000ff
        /*01e4*/ 	.word	0x00000078
        /*01e8*/ 	.short	0x0100
        /*01ea*/ 	.byte	0x04
	.zero		1


	//   ....[14]....
        /*01ec*/ 	.word	0x00000750
        /*01f0*/ 	.word	0x000000ff
        /*01f4*/ 	.word	0x00000038
        /*01f8*/ 	.short	0x0100
        /*01fa*/ 	.byte	0x04
	.zero		1


	//   ....[15]....
        /*01fc*/ 	.word	0x00000760
        /*0200*/ 	.word	0x000000ff
        /*0204*/ 	.word	0x00000080
        /*0208*/ 	.short	0x0100
        /*020a*/ 	.byte	0x04
	.zero		1


	//   ....[16]....
        /*020c*/ 	.word	0x00000770
        /*0210*/ 	.word	0x000000ff
        /*0214*/ 	.word	0x00000040
        /*0218*/ 	.short	0x0100
        /*021a*/ 	.byte	0x04
	.zero		1


	//   ....[17]....
        /*021c*/ 	.word	0x00000780
        /*0220*/ 	.word	0x000000ff
        /*0224*/ 	.word	0x00000088
        /*0228*/ 	.short	0x0100
        /*022a*/ 	.byte	0x04
	.zero		1


	//   ....[18]....
        /*022c*/ 	.word	0x000008c0
        /*0230*/ 	.word	0x000000ff
        /*0234*/ 	.word	0x00000090
        /*0238*/ 	.short	0x0100
        /*023a*/ 	.byte	0x04
	.zero		1


	//   ....[19]....
        /*023c*/ 	.word	0x000008d0
        /*0240*/ 	.word	0x000000ff
        /*0244*/ 	.word	0x000000b0
        /*0248*/ 	.short	0x0100
        /*024a*/ 	.byte	0x04
	.zero		1


	//   ....[20]....
        /*024c*/ 	.word	0x000008e0
        /*0250*/ 	.word	0x000000ff
        /*0254*/ 	.word	0x00000098
        /*0258*/ 	.short	0x0100
        /*025a*/ 	.byte	0x04
	.zero		1


	//   ....[21]....
        /*025c*/ 	.word	0x000008f0
        /*0260*/ 	.word	0x000000ff
        /*0264*/ 	.word	0x000000b8
        /*0268*/ 	.short	0x0100
        /*026a*/ 	.byte	0x04
	.zero		1


	//   ....[22]....
        /*026c*/ 	.word	0x00000900
        /*0270*/ 	.word	0x000000ff
        /*0274*/ 	.word	0x000000a0
        /*0278*/ 	.short	0x0100
        /*027a*/ 	.byte	0x04
	.zero		1


	//   ....[23]....
        /*027c*/ 	.word	0x00000910
        /*0280*/ 	.word	0x000000ff
        /*0284*/ 	.word	0x000000c0
        /*0288*/ 	.short	0x0100
        /*028a*/ 	.byte	0x04
	.zero		1


	//   ....[24]....
        /*028c*/ 	.word	0x00000920
        /*0290*/ 	.word	0x000000ff
        /*0294*/ 	.word	0x000000a8
        /*0298*/ 	.short	0x0100
        /*029a*/ 	.byte	0x04
	.zero		1


	//   ....[25]....
        /*029c*/ 	.word	0x00000930
        /*02a0*/ 	.word	0x000000ff
        /*02a4*/ 	.word	0x000000c8
        /*02a8*/ 	.short	0x0100
        /*02aa*/ 	.byte	0x04
	.zero		1


	//   ....[26]....
        /*02ac*/ 	.word	0x00000a20
        /*02b0*/ 	.word	0x000000ff
        /*02b4*/ 	.word	0x000000d0
        /*02b8*/ 	.short	0x0100
        /*02ba*/ 	.byte	0x04
	.zero		1


	//   ....[27]....
        /*02bc*/ 	.word	0x00000a30
        /*02c0*/ 	.word	0x000000ff
        /*02c4*/ 	.word	0x000000d8
        /*02c8*/ 	.short	0x0100
        /*02ca*/ 	.byte	0x04
	.zero		1


	//   ....[28]....
        /*02cc*/ 	.word	0x00000b70
        /*02d0*/ 	.word	0x000000ff
        /*02d4*/ 	.word	0x000000e0
        /*02d8*/ 	.short	0x0100
        /*02da*/ 	.byte	0x06
	.zero		1


	//   ....[29]....
        /*02dc*/ 	.word	0x00000b80
        /*02e0*/ 	.word	0x000000ff
        /*02e4*/ 	.word	0x000000e8
        /*02e8*/ 	.short	0x0100
        /*02ea*/ 	.byte	0x06
	.zero		1


	//   ....[30]....
        /*02ec*/ 	.word	0x00000cc0
        /*02f0*/ 	.word	0x000000ff
        /*02f4*/ 	.word	0x000000f0
        /*02f8*/ 	.short	0x0100
        /*02fa*/ 	.byte	0x04
	.zero		1


	//   ....[31]....
        /*02fc*/ 	.word	0x00000cd0
        /*0300*/ 	.word	0x000000ff
        /*0304*/ 	.word	0x00000100
        /*0308*/ 	.short	0x0100
        /*030a*/ 	.byte	0x04
	.zero		1


	//   ....[32]....
        /*030c*/ 	.word	0x00000ce0
        /*0310*/ 	.word	0x000000ff
        /*0314*/ 	.word	0x000000f8
        /*0318*/ 	.short	0x0100
        /*031a*/ 	.byte	0x04
	.zero		1


	//   ....[33]....
        /*031c*/ 	.word	0x00000cf0
        /*0320*/ 	.word	0x000000ff
        /*0324*/ 	.word	0x00000108
        /*0328*/ 	.short	0x0100
        /*032a*/ 	.byte	0x04
	.zero		1


	//   ....[34]....
        /*032c*/ 	.word	0x00000df0
        /*0330*/ 	.word	0x000000ff
        /*0334*/ 	.word	0x00000110
        /*0338*/ 	.short	0x0100
        /*033a*/ 	.byte	0x06
	.zero		1


	//   ....[35]....
        /*033c*/ 	.word	0x00001950
        /*0340*/ 	.word	0x000000ff
        /*0344*/ 	.word	0x00000048
        /*0348*/ 	.short	0x010a
        /*034a*/ 	.byte	0x04
	.zero		1


	//   ....[36]....
        /*034c*/ 	.word	0x00001ca0
        /*0350*/ 	.word	0x000000ff
        /*0354*/ 	.word	0x00000048
        /*0358*/ 	.short	0x010a
        /*035a*/ 	.byte	0x09
	.zero		1


	//   ....[37]....
        /*035c*/ 	.word	0x00001e50
        /*0360*/ 	.word	0x000000ff
        /*0364*/ 	.word	0x00000048
        /*0368*/ 	.short	0x010a
        /*036a*/ 	.byte	0x08
	.zero		1


	//   ....[38]....
        /*036c*/ 	.word	0x00002080
        /*0370*/ 	.word	0x000000ff
        /*0374*/ 	.word	0x000000d8
        /*0378*/ 	.short	0x0101
        /*037a*/ 	.byte	0x1e
	.zero		1


	//   ....[39]....
        /*037c*/ 	.word	0x000020b0
        /*0380*/ 	.word	0x000000ff
        /*0384*/ 	.word	0x00000048
        /*0388*/ 	.short	0x010a
        /*038a*/ 	.byte	0x04
	.zero		1


	//   ....[40]....
        /*038c*/ 	.word	0x00002390
        /*0390*/ 	.word	0x000000ff
        /*0394*/ 	.word	0x00000048
        /*0398*/ 	.short	0x010a
        /*039a*/ 	.byte	0x09
	.zero		1


	//   ....[41]....
        /*039c*/ 	.word	0x00002540
        /*03a0*/ 	.word	0x000000ff
        /*03a4*/ 	.word	0x00000048
        /*03a8*/ 	.short	0x010a
        /*03aa*/ 	.byte	0x08
	.zero		1


	//   ....[42]....
        /*03ac*/ 	.word	0x00002780
        /*03b0*/ 	.word	0x000000ff
        /*03b4*/ 	.word	0x000000e0
        /*03b8*/ 	.short	0x010a
        /*03ba*/ 	.byte	0x1e
	.zero		1


	//   ....[43]....
        /*03bc*/ 	.word	0x00002840
        /*03c0*/ 	.word	0x000000ff
        /*03c4*/ 	.word	0x00000000
        /*03c8*/ 	.short	0x0101
        /*03ca*/ 	.byte	0x04
	.zero		1


	//   ....[44]....
        /*03cc*/ 	.word	0x00002e40
        /*03d0*/ 	.word	0x000000ff
        /*03d4*/ 	.word	0x00000000
        /*03d8*/ 	.short	0x010a
        /*03da*/ 	.byte	0x04
	.zero		1


	//   ....[45]....
        /*03dc*/ 	.word	0x00002ee0
        /*03e0*/ 	.word	0x000000ff
        /*03e4*/ 	.word	0x00000000
        /*03e8*/ 	.short	0x010a
        /*03ea*/ 	.byte	0x05
	.zero		1


	//   ....[46]....
        /*03ec*/ 	.word	0x00002f80
        /*03f0*/ 	.word	0x000000ff
        /*03f4*/ 	.word	0x00000000
        /*03f8*/ 	.short	0x010a
        /*03fa*/ 	.byte	0x05
	.zero		1


	//   ....[47]....
        /*03fc*/ 	.word	0x00003020
        /*0400*/ 	.word	0x000000ff
        /*0404*/ 	.word	0x00000000
        /*0408*/ 	.short	0x010a
        /*040a*/ 	.byte	0x05
	.zero		1


	//   ....[48]....
        /*040c*/ 	.word	0x000030c0
        /*0410*/ 	.word	0x000000ff
        /*0414*/ 	.word	0x00000000
        /*0418*/ 	.short	0x010a
        /*041a*/ 	.byte	0x05
	.zero		1


	//   ....[49]....
        /*041c*/ 	.word	0x00003160
        /*0420*/ 	.word	0x000000ff
        /*0424*/ 	.word	0x00000000
        /*0428*/ 	.short	0x010a
        /*042a*/ 	.byte	0x05
	.zero		1


	//   ....[50]....
        /*042c*/ 	.word	0x00003200
        /*0430*/ 	.word	0x000000ff
        /*0434*/ 	.word	0x00000000
        /*0438*/ 	.short	0x010a
        /*043a*/ 	.byte	0x05
	.zero		1


	//   ....[51]....
        /*043c*/ 	.word	0x000032a0
        /*0440*/ 	.word	0x000000ff
        /*0444*/ 	.word	0x00000000
        /*0448*/ 	.short	0x010a
        /*044a*/ 	.byte	0x05
	.zero		1


	//   ....[52]....
        /*044c*/ 	.word	0x00003350
        /*0450*/ 	.word	0x00000000
        /*0454*/ 	.word	0x00000000
        /*0458*/ 	.short	0x010a
        /*045a*/ 	.byte	0xff
	.zero		1


	//   ....[53]....
        /*045c*/ 	.word	0x000034a0
        /*0460*/ 	.word	0x000000ff
        /*0464*/ 	.word	0x000000e8
        /*0468*/ 	.short	0x010a
        /*046a*/ 	.byte	0x04
	.zero		1


	//   ....[54]....
        /*046c*/ 	.word	0x00003540
        /*0470*/ 	.word	0x000000ff
        /*0474*/ 	.word	0x000000e0
        /*0478*/ 	.short	0x010a
        /*047a*/ 	.byte	0x04
	.zero		1


	//   ....[55]....
        /*047c*/ 	.word	0x000035e0
        /*0480*/ 	.word	0x000000ff
        /*0484*/ 	.word	0x00000000
        /*0488*/ 	.short	0x0101
        /*048a*/ 	.byte	0x05
	.zero		1


	//   ....[56]....
        /*048c*/ 	.word	0x00003620
        /*0490*/ 	.word	0x000000ff
        /*0494*/ 	.word	0x000000e8
        /*0498*/ 	.short	0x0106
        /*049a*/ 	.byte	0x04
	.zero		1


	//   ....[57]....
        /*049c*/ 	.word	0x00003660
        /*04a0*/ 	.word	0x00000000
        /*04a4*/ 	.word	0x000000e8
        /*04a8*/ 	.short	0x010a
        /*04aa*/ 	.byte	0xff
	.zero		1


	//   ....[58]....
        /*04ac*/ 	.word	0x000038b0
        /*04b0*/ 	.word	0x000000ff
        /*04b4*/ 	.word	0x00000008
        /*04b8*/ 	.short	0x010a
        /*04ba*/ 	.byte	0x05
	.zero		1


	//   ....[59]....
        /*04bc*/ 	.word	0x000038d0
        /*04c0*/ 	.word	0x000000ff
        /*04c4*/ 	.word	0x00000008
        /*04c8*/ 	.short	0x010a
        /*04ca*/ 	.byte	0x05
	.zero		1


	//   ....[60]....
        /*04cc*/ 	.word	0x00003a60
        /*04d0*/ 	.word	0x000000ff
        /*04d4*/ 	.word	0x00000008
        /*04d8*/ 	.short	0x010a
        /*04da*/ 	.byte	0x05
	.zero		1


	//   ....[61]....
        /*04dc*/ 	.word	0x00003a80
        /*04e0*/ 	.word	0x000000ff
        /*04e4*/ 	.word	0x00000008
        /*04e8*/ 	.short	0x010a
        /*04ea*/ 	.byte	0x05
	.zero		1


	//   ....[62]....
        /*04ec*/ 	.word	0x00003b40
        /*04f0*/ 	.word	0x000000ff
        /*04f4*/ 	.word	0x00000000
        /*04f8*/ 	.short	0x0101
        /*04fa*/ 	.byte	0x04
	.zero		1


	//   ....[63]....
        /*04fc*/ 	.word	0x00003ee0
        /*0500*/ 	.word	0x000000ff
        /*0504*/ 	.word	0x000000e0
        /*0508*/ 	.short	0x010a
        /*050a*/ 	.byte	0x14
	.zero		1


	//   ....[64]....
        /*050c*/ 	.word	0x00003f80
        /*0510*/ 	.word	0x000000ff
        /*0514*/ 	.word	0x00000000
        /*0518*/ 	.short	0x0101
        /*051a*/ 	.byte	0x22
	.zero		1


	//   ....[65]....
        /*051c*/ 	.word	0x00003fc0
        /*0520*/ 	.word	0x000000ff
        /*0524*/ 	.word	0x00000100
        /*0528*/ 	.short	0x010a
        /*052a*/ 	.byte	0x19
	.zero		1


	//   ....[66]....
        /*052c*/ 	.word	0x00004060
        /*0530*/ 	.word	0x000000ff
        /*0534*/ 	.word	0x00000000
        /*0538*/ 	.short	0x010a
        /*053a*/ 	.byte	0x04
	.zero		1


	//   ....[67]....
        /*053c*/ 	.word	0x000040b0
        /*0540*/ 	.word	0x000000ff
        /*0544*/ 	.word	0x00000000
        /*0548*/ 	.short	0x010a
        /*054a*/ 	.byte	0x12
	.zero		1


	//   ....[68]....
        /*054c*/ 	.word	0x00004200
        /*0550*/ 	.word	0x000000ff
        /*0554*/ 	.word	0x00000000
        /*0558*/ 	.short	0x010a
        /*055a*/ 	.byte	0x05
	.zero		1


	//   ....[69]....
        /*055c*/ 	.word	0x00004530
        /*0560*/ 	.word	0x000000ff
        /*0564*/ 	.word	0x00000000
        /*0568*/ 	.short	0x010a
        /*056a*/ 	.byte	0x04
	.zero		1


	//   ....[70]....
        /*056c*/ 	.word	0x000045d0
        /*0570*/ 	.word	0x00000000
        /*0574*/ 	.word	0x00000000
        /*0578*/ 	.short	0x010a
        /*057a*/ 	.byte	0xff
	.zero		1


	//   ....[71]....
        /*057c*/ 	.word	0x00004610
        /*0580*/ 	.word	0x00000000
        /*0584*/ 	.word	0x00000000
        /*0588*/ 	.short	0x010a
        /*058a*/ 	.byte	0xff
	.zero		1


	//   ....[72]....
        /*058c*/ 	.word	0x00004680
        /*0590*/ 	.word	0x000000ff
        /*0594*/ 	.word	0x00000000
        /*0598*/ 	.short	0x0101
        /*059a*/ 	.byte	0x04
	.zero		1


	//   ....[73]....
        /*059c*/ 	.word	0x000046c0
        /*05a0*/ 	.word	0x000000ff
        /*05a4*/ 	.word	0x00000110
        /*05a8*/ 	.short	0x010a
        /*05aa*/ 	.byte	0x14
	.zero		1


	//   ....[74]....
        /*05ac*/ 	.word	0x00004720
        /*05b0*/ 	.word	0x000000ff
        /*05b4*/ 	.word	0x00000000
        /*05b8*/ 	.short	0x0101
        /*05ba*/ 	.byte	0x04
	.zero		1


	//   ....[75]....
        /*05bc*/ 	.word	0x00004c90
        /*05c0*/ 	.word	0x000000ff
        /*05c4*/ 	.word	0x000000e0
        /*05c8*/ 	.short	0x010a
        /*05ca*/ 	.byte	0x14
	.zero		1


	//   ....[76]....
        /*05cc*/ 	.word	0x00004d30
        /*05d0*/ 	.word	0x000000ff
        /*05d4*/ 	.word	0x00000000
        /*05d8*/ 	.short	0x0101
        /*05da*/ 	.byte	0x2d
	.zero		1


	//   ....[77]....
        /*05dc*/ 	.word	0x00005280
        /*05e0*/ 	.word	0x000000ff
        /*05e4*/ 	.word	0x000000d8
        /*05e8*/ 	.short	0x010a
        /*05ea*/ 	.byte	0x14
	.zero		1


	//   ....[78]....
        /*05ec*/ 	.word	0x00005420
        /*05f0*/ 	.word	0x000000ff
        /*05f4*/ 	.word	0x000000b0
        /*05f8*/ 	.short	0x010a
        /*05fa*/ 	.byte	0x14
	.zero		1


	//   ....[79]....
        /*05fc*/ 	.word	0x000056f0
        /*0600*/ 	.word	0x000000ff
        /*0604*/ 	.word	0x00000090
        /*0608*/ 	.short	0x010b
        /*060a*/ 	.byte	0x14
	.zero		1


	//   ....[80]....
        /*060c*/ 	.word	0x00005700
        /*0610*/ 	.word	0x000000ff
        /*0614*/ 	.word	0x00000000
        /*0618*/ 	.short	0x0101
        /*061a*/ 	.byte	0x31
	.zero		1


	//   ....[81]....
        /*061c*/ 	.word	0x00005720
        /*0620*/ 	.word	0x000000ff
        /*0624*/ 	.word	0x000000b8
        /*0628*/ 	.short	0x010a
        /*062a*/ 	.byte	0x14
	.zero		1


	//   ....[82]....
        /*062c*/ 	.word	0x00005870
        /*0630*/ 	.word	0x000000ff
        /*0634*/ 	.word	0x00000098
        /*0638*/ 	.short	0x010b
        /*063a*/ 	.byte	0x14
	.zero		1


	//   ....[83]....
        /*063c*/ 	.word	0x00005880
        /*0640*/ 	.word	0x000000ff
        /*0644*/ 	.word	0x00000000
        /*0648*/ 	.short	0x0101
        /*064a*/ 	.byte	0x30
	.zero		1


	//   ....[84]....
        /*064c*/ 	.word	0x000058a0
        /*0650*/ 	.word	0x000000ff
        /*0654*/ 	.word	0x000000c0
        /*0658*/ 	.short	0x010a
        /*065a*/ 	.byte	0x14
	.zero		1


	//   ....[85]....
        /*065c*/ 	.word	0x00005a10
        /*0660*/ 	.word	0x000000ff
        /*0664*/ 	.word	0x000000a0
        /*0668*/ 	.short	0x010b
        /*066a*/ 	.byte	0x14
	.zero		1


	//   ....[86]....
        /*066c*/ 	.word	0x00005a20
        /*0670*/ 	.word	0x000000ff
        /*0674*/ 	.word	0x00000000
        /*0678*/ 	.short	0x0101
        /*067a*/ 	.byte	0x2f
	.zero		1


	//   ....[87]....
        /*067c*/ 	.word	0x00005a30
        /*0680*/ 	.word	0x000000ff
        /*0684*/ 	.word	0x000000c8
        /*0688*/ 	.short	0x010a
        /*068a*/ 	.byte	0x14
	.zero		1


	//   ....[88]....
        /*068c*/ 	.word	0x00005c00
        /*0690*/ 	.word	0x000000ff
        /*0694*/ 	.word	0x000000a8
        /*0698*/ 	.short	0x010b
        /*069a*/ 	.byte	0x14
	.zero		1


	//   ....[89]....
        /*069c*/ 	.word	0x00005c10
        /*06a0*/ 	.word	0x000000ff
        /*06a4*/ 	.word	0x00000000
        /*06a8*/ 	.short	0x0101
        /*06aa*/ 	.byte	0x2e
	.zero		1


	//   ....[90]....
        /*06ac*/ 	.word	0x00005c40
        /*06b0*/ 	.word	0x000000ff
        /*06b4*/ 	.word	0x000000b0
        /*06b8*/ 	.short	0x010a
        /*06ba*/ 	.byte	0x14
	.zero		1


	//   ....[91]....
        /*06bc*/ 	.word	0x00005c60
        /*06c0*/ 	.word	0x000000ff
        /*06c4*/ 	.word	0x000000b8
        /*06c8*/ 	.short	0x010a
        /*06ca*/ 	.byte	0x14
	.zero		1


	//   ....[92]....
        /*06cc*/ 	.word	0x00005c80
        /*06d0*/ 	.word	0x000000ff
        /*06d4*/ 	.word	0x000000c0
        /*06d8*/ 	.short	0x010a
        /*06da*/ 	.byte	0x14
	.zero		1


	//   ....[93]....
        /*06dc*/ 	.word	0x00005cc0
        /*06e0*/ 	.word	0x00000000
        /*06e4*/ 	.word	0x000000c8
        /*06e8*/ 	.short	0x010a
        /*06ea*/ 	.byte	0xff
	.zero		1


	//   ....[94]....
        /*06ec*/ 	.word	0x00006040
        /*06f0*/ 	.word	0x000000ff
        /*06f4*/ 	.word	0x000000e0
        /*06f8*/ 	.short	0x010a
        /*06fa*/ 	.byte	0x32
	.zero		1


	//   ....[95]....
        /*06fc*/ 	.word	0x00006110
        /*0700*/ 	.word	0x000000ff
        /*0704*/ 	.word	0x00000000
        /*0708*/ 	.short	0x0101
        /*070a*/ 	.byte	0x04
	.zero		1


	//   ....[96]....
        /*070c*/ 	.word	0x00006db0
        /*0710*/ 	.word	0x000000ff
        /*0714*/ 	.word	0x00000090
        /*0718*/ 	.short	0x010a
        /*071a*/ 	.byte	0x32
	.zero		1


	//   ....[97]....
        /*071c*/ 	.word	0x00006e60
        /*0720*/ 	.word	0x00000050
        /*0724*/ 	.word	0x000000f0
        /*0728*/ 	.short	0x010a
        /*072a*/ 	.byte	0xff
	.zero		1


	//   ....[98]....
        /*072c*/ 	.word	0x00007070
        /*0730*/ 	.word	0x000000ff
        /*0734*/ 	.word	0x00000090
        /*0738*/ 	.short	0x010a
        /*073a*/ 	.byte	0x32
	.zero		1


	//   ....[99]....
        /*073c*/ 	.word	0x00007160
        /*0740*/ 	.word	0x00000050
        /*0744*/ 	.word	0x000000f0
        /*0748*/ 	.short	0x010a
        /*074a*/ 	.byte	0xff
	.zero		1


	//   ....[100]....
        /*074c*/ 	.word	0x00007960
        /*0750*/ 	.word	0x00000000
        /*0754*/ 	.word	0x00000000
        /*0758*/ 	.short	0x0101
        /*075a*/ 	.byte	0xff
	.zero		1


	//   ....[101]....
        /*075c*/ 	.word	0x00007970
        /*0760*/ 	.word	0x00000002
        /*0764*/ 	.word	0x00000090
        /*0768*/ 	.short	0x010a
        /*076a*/ 	.byte	0xff
	.zero		1


	//   ....[102]....
        /*076c*/ 	.word	0x00007a50
        /*0770*/ 	.word	0x00000002
        /*0774*/ 	.word	0x00000090
        /*0778*/ 	.short	0x010a
        /*077a*/ 	.byte	0xff
	.zero		1


	//   ....[103]....
        /*077c*/ 	.word	0x000082e0
        /*0780*/ 	.word	0x00000000
        /*0784*/ 	.word	0x00000000
        /*0788*/ 	.short	0x0101
        /*078a*/ 	.byte	0xff
	.zero		1


	//   ....[104]....
        /*078c*/ 	.word	0x00008300
        /*0790*/ 	.word	0x00000006
        /*0794*/ 	.word	0x00000090
        /*0798*/ 	.short	0x010a
        /*079a*/ 	.byte	0xff
	.zero		1


	//   ....[105]....
        /*079c*/ 	.word	0x000083d0
        /*07a0*/ 	.word	0x00000006
        /*07a4*/ 	.word	0x00000090
        /*07a8*/ 	.short	0x010a
        /*07aa*/ 	.byte	0xff
	.zero		1


	//   ....[106]....
        /*07ac*/ 	.word	0x00008c50
        /*07b0*/ 	.word	0x0000000e
        /*07b4*/ 	.word	0x00000000
        /*07b8*/ 	.short	0x0101
        /*07ba*/ 	.byte	0xff
	.zero		1


	//   ....[107]....
        /*07bc*/ 	.word	0x00008c70
        /*07c0*/ 	.word	0x00000000
        /*07c4*/ 	.word	0x00000090
        /*07c8*/ 	.short	0x010a
        /*07ca*/ 	.byte	0xff
	.zero		1


	//   ....[108]....
        /*07cc*/ 	.word	0x00008d40
        /*07d0*/ 	.word	0x00000000
        /*07d4*/ 	.word	0x00000090
        /*07d8*/ 	.short	0x010a
        /*07da*/ 	.byte	0xff
	.zero		1


	//   ....[109]....
        /*07dc*/ 	.word	0x00009050
        /*07e0*/ 	.word	0x00000050
        /*07e4*/ 	.word	0x00000000
        /*07e8*/ 	.short	0x0101
        /*07ea*/ 	.byte	0xff
	.zero		1


	//   ....[110]....
        /*07ec*/ 	.word	0x00009610
        /*07f0*/ 	.word	0x00000000
        /*07f4*/ 	.word	0x00000000
        /*07f8*/ 	.short	0x0101
        /*07fa*/ 	.byte	0xff
	.zero		1


	//   ....[111]....
        /*07fc*/ 	.word	0x00009890
        /*0800*/ 	.word	0x000000ff
        /*0804*/ 	.word	0x00000000
        /*0808*/ 	.short	0x0101
        /*080a*/ 	.byte	0x04
	.zero		1


	//   ....[112]....
        /*080c*/ 	.word	0x000098c0
        /*0810*/ 	.word	0x00000000
        /*0814*/ 	.word	0x00000048
        /*0818*/ 	.short	0x010a
        /*081a*/ 	.byte	0xff
	.zero		1


	//   ....[113]....
        /*081c*/ 	.word	0x00009920
        /*0820*/ 	.word	0x00000000
        /*0824*/ 	.word	0x00000048
        /*0828*/ 	.short	0x010a
        /*082a*/ 	.byte	0xff
	.zero		1


	//   ....[114]....
        /*082c*/ 	.word	0x00009980
        /*0830*/ 	.word	0x00000000
        /*0834*/ 	.word	0x000000e0
        /*0838*/ 	.short	0x010a
        /*083a*/ 	.byte	0xff
	.zero		1


	//   ....[115]....
        /*083c*/ 	.word	0x000099e0
        /*0840*/ 	.word	0x00000000
        /*0844*/ 	.word	0x00000000
        /*0848*/ 	.short	0x010a
        /*084a*/ 	.byte	0xff
	.zero		1


	//   ....[116]....
        /*084c*/ 	.word	0x00009a40
        /*0850*/ 	.word	0x00000000
        /*0854*/ 	.word	0x00000000
        /*0858*/ 	.short	0x010a
        /*085a*/ 	.byte	0xff
	.zero		1


	//   ....[117]....
        /*085c*/ 	.word	0x00009aa0
        /*0860*/ 	.word	0x00000000
        /*0864*/ 	.word	0x00000000
        /*0868*/ 	.short	0x010a
        /*086a*/ 	.byte	0xff
	.zero		1


	//   ....[118]....
        /*086c*/ 	.word	0x00009b00
        /*0870*/ 	.word	0x00000000
        /*0874*/ 	.word	0x00000000
        /*0878*/ 	.short	0x010a
        /*087a*/ 	.byte	0xff
	.zero		1


	//   ....[119]....
        /*087c*/ 	.word	0x00009b60
        /*0880*/ 	.word	0x00000000
        /*0884*/ 	.word	0x00000000
        /*0888*/ 	.short	0x010a
        /*088a*/ 	.byte	0xff
	.zero		1


	//   ....[120]....
        /*088c*/ 	.word	0x00009bc0
        /*0890*/ 	.word	0x00000000
        /*0894*/ 	.word	0x00000000
        /*0898*/ 	.short	0x010a
        /*089a*/ 	.byte	0xff
	.zero		1


	//   ....[121]....
        /*089c*/ 	.word	0x00009c20
        /*08a0*/ 	.word	0x00000000
        /*08a4*/ 	.word	0x00000000
        /*08a8*/ 	.short	0x010a
        /*08aa*/ 	.byte	0xff
	.zero		1


	//   ....[122]....
        /*08ac*/ 	.word	0x00009c80
        /*08b0*/ 	.word	0x00000000
        /*08b4*/ 	.word	0x00000000
        /*08b8*/ 	.short	0x010a
        /*08ba*/ 	.byte	0xff
	.zero		1


	//   ....[123]....
        /*08bc*/ 	.word	0x00009ce0
        /*08c0*/ 	.word	0x00000004
        /*08c4*/ 	.word	0x000000e8
        /*08c8*/ 	.short	0x010a
        /*08ca*/ 	.byte	0xff
	.zero		1


	//   ....[124]....
        /*08cc*/ 	.word	0x00009d40
        /*08d0*/ 	.word	0x00000004
        /*08d4*/ 	.word	0x000000e0
        /*08d8*/ 	.short	0x010a
        /*08da*/ 	.byte	0xff
	.zero		1


	//   ....[125]....
        /*08dc*/ 	.word	0x00009da0
        /*08e0*/ 	.word	0x00000005
        /*08e4*/ 	.word	0x00000008
        /*08e8*/ 	.short	0x010a
        /*08ea*/ 	.byte	0xff
	.zero		1


	//   ....[126]....
        /*08ec*/ 	.word	0x00009e90
        /*08f0*/ 	.word	0x00000003
        /*08f4*/ 	.word	0x00000008
        /*08f8*/ 	.short	0x010a
        /*08fa*/ 	.byte	0xff
	.zero		1


	//   ....[127]....
        /*08fc*/ 	.word	0x00009ef0
        /*0900*/ 	.word	0x00000004
        /*0904*/ 	.word	0x000000e0
        /*0908*/ 	.short	0x010a
        /*090a*/ 	.byte	0xff
	.zero		1


	//   ....[128]....
        /*090c*/ 	.word	0x00009f50
        /*0910*/ 	.word	0x00000004
        /*0914*/ 	.word	0x00000100
        /*0918*/ 	.short	0x010a
        /*091a*/ 	.byte	0xff
	.zero		1


	//   ....[129]....
        /*091c*/ 	.word	0x00009fb0
        /*0920*/ 	.word	0x00000004
        /*0924*/ 	.word	0x00000000
        /*0928*/ 	.short	0x010a
        /*092a*/ 	.byte	0xff
	.zero		1


	//   ....[130]....
        /*092c*/ 	.word	0x0000a010
        /*0930*/ 	.word	0x00000000
        /*0934*/ 	.word	0x00000000
        /*0938*/ 	.short	0x010a
        /*093a*/ 	.byte	0xff
	.zero		1


	//   ....[131]....
        /*093c*/ 	.word	0x0000a070
        /*0940*/ 	.word	0x00000000
        /*0944*/ 	.word	0x00000110
        /*0948*/ 	.short	0x010a
        /*094a*/ 	.byte	0xff
	.zero		1


	//   ....[132]....
        /*094c*/ 	.word	0x0000a0d0
        /*0950*/ 	.word	0x00000000
        /*0954*/ 	.word	0x000000e0
        /*0958*/ 	.short	0x010a
        /*095a*/ 	.byte	0xff
	.zero		1


	//   ....[133]....
        /*095c*/ 	.word	0x0000a130
        /*0960*/ 	.word	0x00000000
        /*0964*/ 	.word	0x000000d8
        /*0968*/ 	.short	0x010a
        /*096a*/ 	.byte	0xff
	.zero		1


	//   ....[134]....
        /*096c*/ 	.word	0x0000a190
        /*0970*/ 	.word	0x00000002
        /*0974*/ 	.word	0x000000b0
        /*0978*/ 	.short	0x010a
        /*097a*/ 	.byte	0xff
	.zero		1


	//   ....[135]....
        /*097c*/ 	.word	0x0000a1f0
        /*0980*/ 	.word	0x00000002
        /*0984*/ 	.word	0x000000b8
        /*0988*/ 	.short	0x010a
        /*098a*/ 	.byte	0xff
	.zero		1


	//   ....[136]....
        /*098c*/ 	.word	0x0000a250
        /*0990*/ 	.word	0x00000002
        /*0994*/ 	.word	0x000000c0
        /*0998*/ 	.short	0x010a
        /*099a*/ 	.byte	0xff
	.zero		1


	//   ....[137]....
        /*099c*/ 	.word	0x0000a2b0
        /*09a0*/ 	.word	0x00000000
        /*09a4*/ 	.word	0x000000c8
        /*09a8*/ 	.short	0x010a
        /*09aa*/ 	.byte	0xff
	.zero		1


	//   ....[138]....
        /*09ac*/ 	.word	0x0000a310
        /*09b0*/ 	.word	0x00000000
        /*09b4*/ 	.word	0x000000b0
        /*09b8*/ 	.short	0x010a
        /*09ba*/ 	.byte	0xff
	.zero		1


	//   ....[139]....
        /*09bc*/ 	.word	0x0000a370
        /*09c0*/ 	.word	0x00000000
        /*09c4*/ 	.word	0x000000b8
        /*09c8*/ 	.short	0x010a
        /*09ca*/ 	.byte	0xff
	.zero		1


	//   ....[140]....
        /*09cc*/ 	.word	0x0000a3d0
        /*09d0*/ 	.word	0x00000000
        /*09d4*/ 	.word	0x000000c0
        /*09d8*/ 	.short	0x010a
        /*09da*/ 	.byte	0xff
	.zero		1


	//   ....[141]....
        /*09dc*/ 	.word	0x0000a430
        /*09e0*/ 	.word	0x00000000
        /*09e4*/ 	.word	0x000000e0
        /*09e8*/ 	.short	0x010a
        /*09ea*/ 	.byte	0xff
	.zero		1


	//   ....[142]....
        /*09ec*/ 	.word	0x0000a490
        /*09f0*/ 	.word	0x00000002
        /*09f4*/ 	.word	0x00000090
        /*09f8*/ 	.short	0x010a
        /*09fa*/ 	.byte	0xff
	.zero		1


	//   ....[143]....
        /*09fc*/ 	.word	0x0000a4e0
        /*0a00*/ 	.word	0x00000050
        /*0a04*/ 	.word	0x000000f0
        /*0a08*/ 	.short	0x010a
        /*0a0a*/ 	.byte	0xff
	.zero		1


	//   ....[144]....
        /*0a0c*/ 	.word	0x0000a530
        /*0a10*/ 	.word	0x00000002
        /*0a14*/ 	.word	0x00000090
        /*0a18*/ 	.short	0x010a
        /*0a1a*/ 	.byte	0xff
	.zero		1


	//   ....[145]....
        /*0a1c*/ 	.word	0x0000a580
        /*0a20*/ 	.word	0x00000006
        /*0a24*/ 	.word	0x00000090
        /*0a28*/ 	.short	0x010a
        /*0a2a*/ 	.byte	0xff
	.zero		1


	//   ....[146]....
        /*0a2c*/ 	.word	0x0000a5d0
        /*0a30*/ 	.word	0x00000000
        /*0a34*/ 	.word	0x00000090
        /*0a38*/ 	.short	0x010a
        /*0a3a*/ 	.byte	0xff
	.zero		1


	//----- nvinfo : EIATTR_NUM_MBARRIERS
	.align		4
.L_47:
        /*0a3c*/ 	.byte	0x03, 0x38
        /*0a3e*/ 	.short	0x0023


	//----- nvinfo : EIATTR_EXIT_INSTR_OFFSETS
	.align		4
        /*0a40*/ 	.byte	0x04, 0x1c
        /*0a42*/ 	.short	(.L_49 - .L_48)


	//   ....[0]....
.L_48:
        /*0a44*/ 	.word	0x00003380


	//   ....[1]....
        /*0a48*/ 	.word	0x00003630


	//   ....[2]....
        /*0a4c*/ 	.word	0x00003690


	//   ....[3]....
        /*0a50*/ 	.word	0x00004950


	//   ....[4]....
        /*0a54*/ 	.word	0x00005cf0


	//   ....[5]....
        /*0a58*/ 	.word	0x00005d30


	//   ....[6]....
        /*0a5c*/ 	.word	0x00009770


	//   ....[7]....
        /*0a60*/ 	.word	0x000097f0


	//   ....[8]....
        /*0a64*/ 	.word	0x00009820


	//   ....[9]....
        /*0a68*/ 	.word	0x000098a0


	//----- nvinfo : EIATTR_MAX_THREADS
	.align		4
.L_49:
        /*0a6c*/ 	.byte	0x04, 0x05
        /*0a6e*/ 	.short	(.L_51 - .L_50)
.L_50:
        /*0a70*/ 	.word	0x00000100
        /*0a74*/ 	.word	0x00000001
        /*0a78*/ 	.word	0x00000001


	//----- nvinfo : EIATTR_CRS_STACK_SIZE
	.align		4
.L_51:
        /*0a7c*/ 	.byte	0x04, 0x1e
        /*0a7e*/ 	.short	(.L_53 - .L_52)
.L_52:
        /*0a80*/ 	.word	0x00000000


	//----- nvinfo : EIATTR_CBANK_PARAM_SIZE
	.align		4
.L_53:
        /*0a84*/ 	.byte	0x03, 0x19
        /*0a86*/ 	.short	0x0900


	//----- nvinfo : EIATTR_PARAM_CBANK
	.align		4
        /*0a88*/ 	.byte	0x04, 0x0a
        /*0a8a*/ 	.short	(.L_55 - .L_54)
	.align		4
.L_54:
        /*0a8c*/ 	.word	index@(.nv.constant0._ZN7cutlass13device_kernelINS_4conv6kernel13ConvUniversalINS1_16ConvProblemShapeILNS1_8OperatorE0ELi3EEENS1_10collective14CollectiveConvINS1_47MainloopSm100TmaUmmaWarpSpecializedImplicitGemmILS5_0ELi9ELi3ELi1ELi2EN4cute5tupleIJNSA_1CILi2EEENSC_ILi1EEESE_EEEEENSB_IJNSC_ILi256EEENSC_ILi64EEENSB_IJNSC_ILi32EEEEEEEEENS_10tfloat32_tESM_NSA_8TiledMMAINSA_8MMA_AtomIJNSA_23SM100_MMA_TF32_2x1SM_SSISM_SM_fLi256ELi64ELNSA_4UMMA5MajorE0ELSR_0ELNSQ_7ScaleInE0ELSS_0EEEEEENSA_6LayoutINSB_IJSE_SE_SE_EEENSB_IJNSC_ILi0EEESX_SX_EEEEENSB_IJNSA_10UnderscoreES10_S10_EEEEENS7_6detail27Sm100ImplicitGemmTileTraitsINSA_25SM100_TMA_2SM_LOAD_IM2COLENSA_14ComposedLayoutINSA_7SwizzleILi3ELi4ELi3EEENSA_18smem_ptr_flag_bitsILi32EEENSV_INSB_IJNSC_ILi8EEESJ_EEENSB_IJSJ_SE_EEEEEEEvEENS14_INSA_18SM100_TMA_2SM_LOADES1F_vEEEENS_8epilogue10collective18CollectiveEpilogueINS1K_23Sm100TmaWarpSpecializedILi4ELi2ELi16ELb1ELb0EEEJNSB_IJNSC_ILi128EEESI_SK_EEENSB_IJNSV_IS1P_SE_EENSV_INSC_ILi16EEESE_EEEEESM_NSB_IJNSB_IJllllEEESE_SX_EEESM_S1W_NS1K_6fusion15FusionCallbacksIS1O_NS1X_17LinearCombinationISM_fSM_fLNS_15FloatRoundStyleE2EEES1Q_S1U_JEEENSA_5SM1004TMEM4LOAD26SM100_TMEM_LOAD_32dp32b16xENSA_20SM90_TMA_LOAD_IM2COLENS16_INS17_ILi2ELi4ELi3EEES1A_NSV_INSB_IJS1B_S1S_EEENSB_IJS1S_SE_EEEEEEENSA_39AutoVectorizingCopyWithAssumedAlignmentILi128EEENSA_21SM90_TMA_STORE_IM2COLES2C_S2E_S2E_EEEvvEEEEvNT_6ParamsE)
        /*0a90*/ 	.short	0x0380
        /*0a92*/ 	.short	0x0900


	//----- nvinfo : EIATTR_SW_WAR
	.align		4
.L_55:
        /*0a94*/ 	.byte	0x04, 0x36
        /*0a96*/ 	.short	(.L_57 - .L_56)
.L_56:
        /*0a98*/ 	.word	0x00000008
.L_57:


//--------------------- .nv.callgraph             --------------------------
	.section	.nv.callgraph,"",@"SHT_CUDA_CALLGRAPH"
	.align	4
	.sectionentsize	8
	.align		4
        /*0000*/ 	.word	0x00000000
	.align		4
        /*0004*/ 	.word	0xffffffff
	.align		4
        /*0008*/ 	.word	index@(_ZN7cutlass13device_kernelINS_4conv6kernel13ConvUniversalINS1_16ConvProblemShapeILNS1_8OperatorE0ELi3EEENS1_10collective14CollectiveConvINS1_47MainloopSm100TmaUmmaWarpSpecializedImplicitGemmILS5_0ELi9ELi3ELi1ELi2EN4cute5tupleIJNSA_1CILi2EEENSC_ILi1EEESE_EEEEENSB_IJNSC_ILi256EEENSC_ILi64EEENSB_IJNSC_ILi32EEEEEEEEENS_10tfloat32_tESM_NSA_8TiledMMAINSA_8MMA_AtomIJNSA_23SM100_MMA_TF32_2x1SM_SSISM_SM_fLi256ELi64ELNSA_4UMMA5MajorE0ELSR_0ELNSQ_7ScaleInE0ELSS_0EEEEEENSA_6LayoutINSB_IJSE_SE_SE_EEENSB_IJNSC_ILi0EEESX_SX_EEEEENSB_IJNSA_10UnderscoreES10_S10_EEEEENS7_6detail27Sm100ImplicitGemmTileTraitsINSA_25SM100_TMA_2SM_LOAD_IM2COLENSA_14ComposedLayoutINSA_7SwizzleILi3ELi4ELi3EEENSA_18smem_ptr_flag_bitsILi32EEENSV_INSB_IJNSC_ILi8EEESJ_EEENSB_IJSJ_SE_EEEEEEEvEENS14_INSA_18SM100_TMA_2SM_LOADES1F_vEEEENS_8epilogue10collective18CollectiveEpilogueINS1K_23Sm100TmaWarpSpecializedILi4ELi2ELi16ELb1ELb0EEEJNSB_IJNSC_ILi128EEESI_SK_EEENSB_IJNSV_IS1P_SE_EENSV_INSC_ILi16EEESE_EEEEESM_NSB_IJNSB_IJllllEEESE_SX_EEESM_S1W_NS1K_6fusion15FusionCallbacksIS1O_NS1X_17LinearCombinationISM_fSM_fLNS_15FloatRoundStyleE2EEES1Q_S1U_JEEENSA_5SM1004TMEM4LOAD26SM100_TMEM_LOAD_32dp32b16xENSA_20SM90_TMA_LOAD_IM2COLENS16_INS17_ILi2ELi4ELi3EEES1A_NSV_INSB_IJS1B_S1S_EEENSB_IJS1S_SE_EEEEEEENSA_39AutoVectorizingCopyWithAssumedAlignmentILi128EEENSA_21SM90_TMA_STORE_IM2COLES2C_S2E_S2E_EEEvvEEEEvNT_6ParamsE)
	.align		4
        /*000c*/ 	.word	index@(__assertfail)
	.align		4
        /*0010*/ 	.word	0x00000000
	.align		4
        /*0014*/ 	.word	0xfffffffe
	.align		4
        /*0018*/ 	.word	0x00000000
	.align		4
        /*001c*/ 	.word	0xfffffffd
	.align		4
        /*0020*/ 	.word	0x00000000
	.align		4
        /*0024*/ 	.word	0xfffffffc


//--------------------- .nv.constant4             --------------------------
	.section	.nv.constant4,"a",@progbits
	.align	8
	.align		8
.nv.constant4:
        /*0000*/ 	.dword	__assertfail
	.align		8
        /*0008*/ 	.dword	__unnamed_1
	.align		8
        /*0010*/ 	.dword	__unnamed_2
	.align		8
        /*0018*/ 	.dword	_ZN39_INTERNAL_de3a8aa6_4_k_cu_8114a113_31064cuda3std3__45__cpo5beginE
	.align		8
        /*0020*/ 	.dword	_ZN39_INTERNAL_de3a8aa6_4_k_cu_8114a113_31064cuda3std3__45__cpo3endE
	.align		8
        /*0028*/ 	.dword	_ZN39_INTERNAL_de3a8aa6_4_k_cu_8114a113_31064cuda3std3__45__cpo6cbeginE
	.align		8
        /*0030*/ 	.dword	_ZN39_INTERNAL_de3a8aa6_4_k_cu_8114a113_31064cuda3std3__45__cpo4cendE
	.align		8
        /*0038*/ 	.dword	_ZN39_INTERNAL_de3a8aa6_4_k_cu_8114a113_31064cuda3std3__441_GLOBAL__N__de3a8aa6_4_k_cu_8114a113_31066ignoreE
	.align		8
        /*0040*/ 	.dword	_ZN39_INTERNAL_de3a8aa6_4_k_cu_8114a113_31064cuda3std3__419piecewise_constructE
	.align		8
        /*0048*/ 	.dword	_ZN39_INTERNAL_de3a8aa6_4_k_cu_8114a113_31064cuda3std3__48in_placeE
	.align		8
        /*0050*/ 	.dword	_ZN39_INTERNAL_de3a8aa6_4_k_cu_8114a113_31064cuda3std6ranges3__45__cpo4swapE
	.align		8
        /*0058*/ 	.dword	_ZN39_INTERNAL_de3a8aa6_4_k_cu_8114a113_31064cuda3std6ranges3__45__cpo9iter_moveE
	.align		8
        /*0060*/ 	.dword	_ZN39_INTERNAL_de3a8aa6_4_k_cu_8114a113_31064cute7productE
	.align		8
        /*0068*/ 	.dword	_ZN39_INTERNAL_de3a8aa6_4_k_cu_8114a113_31064cute1_E
	.align		8
        /*0070*/ 	.dword	$str$27
	.align		8
        /*0078*/ 	.dword	$str$28
	.align		8
        /*0080*/ 	.dword	$str$29
	.align		8
        /*0088*/ 	.dword	$str$30


//--------------------- .text._ZN7cutlass13device_kernelINS_4conv6kernel13ConvUniversalINS1_16ConvProblemShapeILNS1_8OperatorE0ELi3EEENS1_10collective14CollectiveConvINS1_47MainloopSm100TmaUmmaWarpSpecializedImplicitGemmILS5_0ELi9ELi3ELi1ELi2EN4cute5tupleIJNSA_1CILi2EEENSC_ILi1EEESE_EEEEENSB_IJNSC_ILi256EEENSC_ILi64EEENSB_IJNSC_ILi32EEEEEEEEENS_10tfloat32_tESM_NSA_8TiledMMAINSA_8MMA_AtomIJNSA_23SM100_MMA_TF32_2x1SM_SSISM_SM_fLi256ELi64ELNSA_4UMMA5MajorE0ELSR_0ELNSQ_7ScaleInE0ELSS_0EEEEEENSA_6LayoutINSB_IJSE_SE_SE_EEENSB_IJNSC_ILi0EEESX_SX_EEEEENSB_IJNSA_10UnderscoreES10_S10_EEEEENS7_6detail27Sm100ImplicitGemmTileTraitsINSA_25SM100_TMA_2SM_LOAD_IM2COLENSA_14ComposedLayoutINSA_7SwizzleILi3ELi4ELi3EEENSA_18smem_ptr_flag_bitsILi32EEENSV_INSB_IJNSC_ILi8EEESJ_EEENSB_IJSJ_SE_EEEEEEEvEENS14_INSA_18SM100_TMA_2SM_LOADES1F_vEEEENS_8epilogue10collective18CollectiveEpilogueINS1K_23Sm100TmaWarpSpecializedILi4ELi2ELi16ELb1ELb0EEEJNSB_IJNSC_ILi128EEESI_SK_EEENSB_IJNSV_IS1P_SE_EENSV_INSC_ILi16EEESE_EEEEESM_NSB_IJNSB_IJllllEEESE_SX_EEESM_S1W_NS1K_6fusion15FusionCallbacksIS1O_NS1X_17LinearCombinationISM_fSM_fLNS_15FloatRoundStyleE2EEES1Q_S1U_JEEENSA_5SM1004TMEM4LOAD26SM100_TMEM_LOAD_32dp32b16xENSA_20SM90_TMA_LOAD_IM2COLENS16_INS17_ILi2ELi4ELi3EEES1A_NSV_INSB_IJS1B_S1S_EEENSB_IJS1S_SE_EEEEEEENSA_39AutoVectorizingCopyWithAssumedAlignmentILi128EEENSA_21SM90_TMA_STORE_IM2COLES2C_S2E_S2E_EEEvvEEEEvNT_6ParamsE --------------------------
	.section	.text._ZN7cutlass13device_kernelINS_4conv6kernel13ConvUniversalINS1_16ConvProblemShapeILNS1_8OperatorE0ELi3EEENS1_10collective14CollectiveConvINS1_47MainloopSm100TmaUmmaWarpSpecializedImplicitGemmILS5_0ELi9ELi3ELi1ELi2EN4cute5tupleIJNSA_1CILi2EEENSC_ILi1EEESE_EEEEENSB_IJNSC_ILi256EEENSC_ILi64EEENSB_IJNSC_ILi32EEEEEEEEENS_10tfloat32_tESM_NSA_8TiledMMAINSA_8MMA_AtomIJNSA_23SM100_MMA_TF32_2x1SM_SSISM_SM_fLi256ELi64ELNSA_4UMMA5MajorE0ELSR_0ELNSQ_7ScaleInE0ELSS_0EEEEEENSA_6LayoutINSB_IJSE_SE_SE_EEENSB_IJNSC_ILi0EEESX_SX_EEEEENSB_IJNSA_10UnderscoreES10_S10_EEEEENS7_6detail27Sm100ImplicitGemmTileTraitsINSA_25SM100_TMA_2SM_LOAD_IM2COLENSA_14ComposedLayoutINSA_7SwizzleILi3ELi4ELi3EEENSA_18smem_ptr_flag_bitsILi32EEENSV_INSB_IJNSC_ILi8EEESJ_EEENSB_IJSJ_SE_EEEEEEEvEENS14_INSA_18SM100_TMA_2SM_LOADES1F_vEEEENS_8epilogue10collective18CollectiveEpilogueINS1K_23Sm100TmaWarpSpecializedILi4ELi2ELi16ELb1ELb0EEEJNSB_IJNSC_ILi128EEESI_SK_EEENSB_IJNSV_IS1P_SE_EENSV_INSC_ILi16EEESE_EEEEESM_NSB_IJNSB_IJllllEEESE_SX_EEESM_S1W_NS1K_6fusion15FusionCallbacksIS1O_NS1X_17LinearCombinationISM_fSM_fLNS_15FloatRoundStyleE2EEES1Q_S1U_JEEENSA_5SM1004TMEM4LOAD26SM100_TMEM_LOAD_32dp32b16xENSA_20SM90_TMA_LOAD_IM2COLENS16_INS17_ILi2ELi4ELi3EEES1A_NSV_INSB_IJS1B_S1S_EEENSB_IJS1S_SE_EEEEEEENSA_39AutoVectorizingCopyWithAssumedAlignmentILi128EEENSA_21SM90_TMA_STORE_IM2COLES2C_S2E_S2E_EEEvvEEEEvNT_6ParamsE,"ax",@progbits
	.align	128
.text._ZN7cutlass13device_kernelINS_4conv6kernel13ConvUniversalINS1_16ConvProblemShapeILNS1_8OperatorE0ELi3EEENS1_10collective14CollectiveConvINS1_47MainloopSm100TmaUmmaWarpSpecializedImplicitGemmILS5_0ELi9ELi3ELi1ELi2EN4cute5tupleIJNSA_1CILi2EEENSC_ILi1EEESE_EEEEENSB_IJNSC_ILi256EEENSC_ILi64EEENSB_IJNSC_ILi32EEEEEEEEENS_10tfloat32_tESM_NSA_8TiledMMAINSA_8MMA_AtomIJNSA_23SM100_MMA_TF32_2x1SM_SSISM_SM_fLi256ELi64ELNSA_4UMMA5MajorE0ELSR_0ELNSQ_7ScaleInE0ELSS_0EEEEEENSA_6LayoutINSB_IJSE_SE_SE_EEENSB_IJNSC_ILi0EEESX_SX_EEEEENSB_IJNSA_10UnderscoreES10_S10_EEEEENS7_6detail27Sm100ImplicitGemmTileTraitsINSA_25SM100_TMA_2SM_LOAD_IM2COLENSA_14ComposedLayoutINSA_7SwizzleILi3ELi4ELi3EEENSA_18smem_ptr_flag_bitsILi32EEENSV_INSB_IJNSC_ILi8EEESJ_EEENSB_IJSJ_SE_EEEEEEEvEENS14_INSA_18SM100_TMA_2SM_LOADES1F_vEEEENS_8epilogue10collective18CollectiveEpilogueINS1K_23Sm100TmaWarpSpecializedILi4ELi2ELi16ELb1ELb0EEEJNSB_IJNSC_ILi128EEESI_SK_EEENSB_IJNSV_IS1P_SE_EENSV_INSC_ILi16EEESE_EEEEESM_NSB_IJNSB_IJllllEEESE_SX_EEESM_S1W_NS1K_6fusion15FusionCallbacksIS1O_NS1X_17LinearCombinationISM_fSM_fLNS_15FloatRoundStyleE2EEES1Q_S1U_JEEENSA_5SM1004TMEM4LOAD26SM100_TMEM_LOAD_32dp32b16xENSA_20SM90_TMA_LOAD_IM2COLENS16_INS17_ILi2ELi4ELi3EEES1A_NSV_INSB_IJS1B_S1S_EEENSB_IJS1S_SE_EEEEEEENSA_39AutoVectorizingCopyWithAssumedAlignmentILi128EEENSA_21SM90_TMA_STORE_IM2COLES2C_S2E_S2E_EEEvvEEEEvNT_6ParamsE:
        .type           _ZN7cutlass13device_kernelINS_4conv6kernel13ConvUniversalINS1_16ConvProblemShapeILNS1_8OperatorE0ELi3EEENS1_10collective14CollectiveConvINS1_47MainloopSm100TmaUmmaWarpSpecializedImplicitGemmILS5_0ELi9ELi3ELi1ELi2EN4cute5tupleIJNSA_1CILi2EEENSC_ILi1EEESE_EEEEENSB_IJNSC_ILi256EEENSC_ILi64EEENSB_IJNSC_ILi32EEEEEEEEENS_10tfloat32_tESM_NSA_8TiledMMAINSA_8MMA_AtomIJNSA_23SM100_MMA_TF32_2x1SM_SSISM_SM_fLi256ELi64ELNSA_4UMMA5MajorE0ELSR_0ELNSQ_7ScaleInE0ELSS_0EEEEEENSA_6LayoutINSB_IJSE_SE_SE_EEENSB_IJNSC_ILi0EEESX_SX_EEEEENSB_IJNSA_10UnderscoreES10_S10_EEEEENS7_6detail27Sm100ImplicitGemmTileTraitsINSA_25SM100_TMA_2SM_LOAD_IM2COLENSA_14ComposedLayoutINSA_7SwizzleILi3ELi4ELi3EEENSA_18smem_ptr_flag_bitsILi32EEENSV_INSB_IJNSC_ILi8EEESJ_EEENSB_IJSJ_SE_EEEEEEEvEENS14_INSA_18SM100_TMA_2SM_LOADES1F_vEEEENS_8epilogue10collective18CollectiveEpilogueINS1K_23Sm100TmaWarpSpecializedILi4ELi2ELi16ELb1ELb0EEEJNSB_IJNSC_ILi128EEESI_SK_EEENSB_IJNSV_IS1P_SE_EENSV_INSC_ILi16EEESE_EEEEESM_NSB_IJNSB_IJllllEEESE_SX_EEESM_S1W_NS1K_6fusion15FusionCallbacksIS1O_NS1X_17LinearCombinationISM_fSM_fLNS_15FloatRoundStyleE2EEES1Q_S1U_JEEENSA_5SM1004TMEM4LOAD26SM100_TMEM_LOAD_32dp32b16xENSA_20SM90_TMA_LOAD_IM2COLENS16_INS17_ILi2ELi4ELi3EEES1A_NSV_INSB_IJS1B_S1S_EEENSB_IJS1S_SE_EEEEEEENSA_39AutoVectorizingCopyWithAssumedAlignmentILi128EEENSA_21SM90_TMA_STORE_IM2COLES2C_S2E_S2E_EEEvvEEEEvNT_6ParamsE,@function
        .size           _ZN7cutlass13device_kernelINS_4conv6kernel13ConvUniversalINS1_16ConvProblemShapeILNS1_8OperatorE0ELi3EEENS1_10collective14CollectiveConvINS1_47MainloopSm100TmaUmmaWarpSpecializedImplicitGemmILS5_0ELi9ELi3ELi1ELi2EN4cute5tupleIJNSA_1CILi2EEENSC_ILi1EEESE_EEEEENSB_IJNSC_ILi256EEENSC_ILi64EEENSB_IJNSC_ILi32EEEEEEEEENS_10tfloat32_tESM_NSA_8TiledMMAINSA_8MMA_AtomIJNSA_23SM100_MMA_TF32_2x1SM_SSISM_SM_fLi256ELi64ELNSA_4UMMA5MajorE0ELSR_0ELNSQ_7ScaleInE0ELSS_0EEEEEENSA_6LayoutINSB_IJSE_SE_SE_EEENSB_IJNSC_ILi0EEESX_SX_EEEEENSB_IJNSA_10UnderscoreES10_S10_EEEEENS7_6detail27Sm100ImplicitGemmTileTraitsINSA_25SM100_TMA_2SM_LOAD_IM2COLENSA_14ComposedLayoutINSA_7SwizzleILi3ELi4ELi3EEENSA_18smem_ptr_flag_bitsILi32EEENSV_INSB_IJNSC_ILi8EEESJ_EEENSB_IJSJ_SE_EEEEEEEvEENS14_INSA_18SM100_TMA_2SM_LOADES1F_vEEEENS_8epilogue10collective18CollectiveEpilogueINS1K_23Sm100TmaWarpSpecializedILi4ELi2ELi16ELb1ELb0EEEJNSB_IJNSC_ILi128EEESI_SK_EEENSB_IJNSV_IS1P_SE_EENSV_INSC_ILi16EEESE_EEEEESM_NSB_IJNSB_IJllllEEESE_SX_EEESM_S1W_NS1K_6fusion15FusionCallbacksIS1O_NS1X_17LinearCombinationISM_fSM_fLNS_15FloatRoundStyleE2EEES1Q_S1U_JEEENSA_5SM1004TMEM4LOAD26SM100_TMEM_LOAD_32dp32b16xENSA_20SM90_TMA_LOAD_IM2COLENS16_INS17_ILi2ELi4ELi3EEES1A_NSV_INSB_IJS1B_S1S_EEENSB_IJS1S_SE_EEEEEEENSA_39AutoVectorizingCopyWithAssumedAlignmentILi128EEENSA_21SM90_TMA_STORE_IM2COLES2C_S2E_S2E_EEEvvEEEEvNT_6ParamsE,(.L_x_203 - _ZN7cutlass13device_kernelINS_4conv6kernel13ConvUniversalINS1_16ConvProblemShapeILNS1_8OperatorE0ELi3EEENS1_10collective14CollectiveConvINS1_47MainloopSm100TmaUmmaWarpSpecializedImplicitGemmILS5_0ELi9ELi3ELi1ELi2EN4cute5tupleIJNSA_1CILi2EEENSC_ILi1EEESE_EEEEENSB_IJNSC_ILi256EEENSC_ILi64EEENSB_IJNSC_ILi32EEEEEEEEENS_10tfloat32_tESM_NSA_8TiledMMAINSA_8MMA_AtomIJNSA_23SM100_MMA_TF32_2x1SM_SSISM_SM_fLi256ELi64ELNSA_4UMMA5MajorE0ELSR_0ELNSQ_7ScaleInE0ELSS_0EEEEEENSA_6LayoutINSB_IJSE_SE_SE_EEENSB_IJNSC_ILi0EEESX_SX_EEEEENSB_IJNSA_10UnderscoreES10_S10_EEEEENS7_6detail27Sm100ImplicitGemmTileTraitsINSA_25SM100_TMA_2SM_LOAD_IM2COLENSA_14ComposedLayoutINSA_7SwizzleILi3ELi4ELi3EEENSA_18smem_ptr_flag_bitsILi32EEENSV_INSB_IJNSC_ILi8EEESJ_EEENSB_IJSJ_SE_EEEEEEEvEENS14_INSA_18SM100_TMA_2SM_LOADES1F_vEEEENS_8epilogue10collective18CollectiveEpilogueINS1K_23Sm100TmaWarpSpecializedILi4ELi2ELi16ELb1ELb0EEEJNSB_IJNSC_ILi128EEESI_SK_EEENSB_IJNSV_IS1P_SE_EENSV_INSC_ILi16EEESE_EEEEESM_NSB_IJNSB_IJllllEEESE_SX_EEESM_S1W_NS1K_6fusion15FusionCallbacksIS1O_NS1X_17LinearCombinationISM_fSM_fLNS_15FloatRoundStyleE2EEES1Q_S1U_JEEENSA_5SM1004TMEM4LOAD26SM100_TMEM_LOAD_32dp32b16xENSA_20SM90_TMA_LOAD_IM2COLENS16_INS17_ILi2ELi4ELi3EEES1A_NSV_INSB_IJS1B_S1S_EEENSB_IJS1S_SE_EEEEEEENSA_39AutoVectorizingCopyWithAssumedAlignmentILi128EEENSA_21SM90_TMA_STORE_IM2COLES2C_S2E_S2E_EEEvvEEEEvNT_6ParamsE)
        .other          _ZN7cutlass13device_kernelINS_4conv6kernel13ConvUniversalINS1_16ConvProblemShapeILNS1_8OperatorE0ELi3EEENS1_10collective14CollectiveConvINS1_47MainloopSm100TmaUmmaWarpSpecializedImplicitGemmILS5_0ELi9ELi3ELi1ELi2EN4cute5tupleIJNSA_1CILi2EEENSC_ILi1EEESE_EEEEENSB_IJNSC_ILi256EEENSC_ILi64EEENSB_IJNSC_ILi32EEEEEEEEENS_10tfloat32_tESM_NSA_8TiledMMAINSA_8MMA_AtomIJNSA_23SM100_MMA_TF32_2x1SM_SSISM_SM_fLi256ELi64ELNSA_4UMMA5MajorE0ELSR_0ELNSQ_7ScaleInE0ELSS_0EEEEEENSA_6LayoutINSB_IJSE_SE_SE_EEENSB_IJNSC_ILi0EEESX_SX_EEEEENSB_IJNSA_10UnderscoreES10_S10_EEEEENS7_6detail27Sm100ImplicitGemmTileTraitsINSA_25SM100_TMA_2SM_LOAD_IM2COLENSA_14ComposedLayoutINSA_7SwizzleILi3ELi4ELi3EEENSA_18smem_ptr_flag_bitsILi32EEENSV_INSB_IJNSC_ILi8EEESJ_EEENSB_IJSJ_SE_EEEEEEEvEENS14_INSA_18SM100_TMA_2SM_LOADES1F_vEEEENS_8epilogue10collective18CollectiveEpilogueINS1K_23Sm100TmaWarpSpecializedILi4ELi2ELi16ELb1ELb0EEEJNSB_IJNSC_ILi128EEESI_SK_EEENSB_IJNSV_IS1P_SE_EENSV_INSC_ILi16EEESE_EEEEESM_NSB_IJNSB_IJllllEEESE_SX_EEESM_S1W_NS1K_6fusion15FusionCallbacksIS1O_NS1X_17LinearCombinationISM_fSM_fLNS_15FloatRoundStyleE2EEES1Q_S1U_JEEENSA_5SM1004TMEM4LOAD26SM100_TMEM_LOAD_32dp32b16xENSA_20SM90_TMA_LOAD_IM2COLENS16_INS17_ILi2ELi4ELi3EEES1A_NSV_INSB_IJS1B_S1S_EEENSB_IJS1S_SE_EEEEEEENSA_39AutoVectorizingCopyWithAssumedAlignmentILi128EEENSA_21SM90_TMA_STORE_IM2COLES2C_S2E_S2E_EEEvvEEEEvNT_6ParamsE,@"STO_CUDA_ENTRY STV_DEFAULT"
_ZN7cutlass13device_kernelINS_4conv6kernel13ConvUniversalINS1_16ConvProblemShapeILNS1_8OperatorE0ELi3EEENS1_10collective14CollectiveConvINS1_47MainloopSm100TmaUmmaWarpSpecializedImplicitGemmILS5_0ELi9ELi3ELi1ELi2EN4cute5tupleIJNSA_1CILi2EEENSC_ILi1EEESE_EEEEENSB_IJNSC_ILi256EEENSC_ILi64EEENSB_IJNSC_ILi32EEEEEEEEENS_10tfloat32_tESM_NSA_8TiledMMAINSA_8MMA_AtomIJNSA_23SM100_MMA_TF32_2x1SM_SSISM_SM_fLi256ELi64ELNSA_4UMMA5MajorE0ELSR_0ELNSQ_7ScaleInE0ELSS_0EEEEEENSA_6LayoutINSB_IJSE_SE_SE_EEENSB_IJNSC_ILi0EEESX_SX_EEEEENSB_IJNSA_10UnderscoreES10_S10_EEEEENS7_6detail27Sm100ImplicitGemmTileTraitsINSA_25SM100_TMA_2SM_LOAD_IM2COLENSA_14ComposedLayoutINSA_7SwizzleILi3ELi4ELi3EEENSA_18smem_ptr_flag_bitsILi32EEENSV_INSB_IJNSC_ILi8EEESJ_EEENSB_IJSJ_SE_EEEEEEEvEENS14_INSA_18SM100_TMA_2SM_LOADES1F_vEEEENS_8epilogue10collective18CollectiveEpilogueINS1K_23Sm100TmaWarpSpecializedILi4ELi2ELi16ELb1ELb0EEEJNSB_IJNSC_ILi128EEESI_SK_EEENSB_IJNSV_IS1P_SE_EENSV_INSC_ILi16EEESE_EEEEESM_NSB_IJNSB_IJllllEEESE_SX_EEESM_S1W_NS1K_6fusion15FusionCallbacksIS1O_NS1X_17LinearCombinationISM_fSM_fLNS_15FloatRoundStyleE2EEES1Q_S1U_JEEENSA_5SM1004TMEM4LOAD26SM100_TMEM_LOAD_32dp32b16xENSA_20SM90_TMA_LOAD_IM2COLENS16_INS17_ILi2ELi4ELi3EEES1A_NSV_INSB_IJS1B_S1S_EEENSB_IJS1S_SE_EEEEEEENSA_39AutoVectorizingCopyWithAssumedAlignmentILi128EEENSA_21SM90_TMA_STORE_IM2COLES2C_S2E_S2E_EEEvvEEEEvNT_6ParamsE:
[----:B------:R-:W1:Y:S01]  /*0000*/  LDC R1, c[0x0][0x37c] ;  /* 0x0000df00ff017b82 */ /* 0x000e620000000800 */
[----:B------:R-:W2:Y:S01]  /*0010*/  S2R R57, SR_TID.X ;  /* 0x0000000000397919 */ /* 0x000ea20000002100 */
[----:B------:R-:W3:Y:S06]  /*0020*/  LDCU.64 UR8, c[0x0][0x990] ;  /* 0x00013200ff0877ac */ /* 0x000eec0008000a00 */
[----:B------:R-:W4:Y:S01]  /*0030*/  S2UR UR4, SR_CgaCtaId ;  /* 0x00000000000479c3 */ /* 0x000f220000008800 */
[----:B-1----:R-:W-:Y:S01]  /*0040*/  VIADD R1, R1, 0xfffffff8 ;  /* 0xfffffff801017836 */ /* 0x002fe20000000000 */
[----:B------:R-:W-:-:S02]  /*0050*/  PRMT R59, RZ, 0x7610, R59 ;  /* 0x00007610ff3b7816 */ /* 0x000fc4000000003b */
[----:B------:R-:W-:Y:S02]  /*0060*/  ELECT P1, URZ, PT ;  /* 0x0000000000ff782f */ /* 0x000fe40003820000 */
[----:B------:R-:W-:Y:S01]  /*0070*/  R2UR UR49, R1 ;  /* 0x00000000013172ca */ /* 0x000fe200000e0000 */
[----:B---3--:R-:W-:-:S04]  /*0080*/  UISETP.NE.U32.AND UP0, UPT, UR8, URZ, UPT ;  /* 0x000000ff0800728c */ /* 0x008fc8000bf05070 */
[----:B------:R-:W-:Y:S02]  /*0090*/  UISETP.NE.AND.EX UP0, UPT, UR9, URZ, UPT, UP0 ;  /* 0x000000ff0900728c */ /* 0x000fe4000bf05300 */
[----:B----4-:R-:W-:Y:S02]  /*00a0*/  ULOP3.LUT UR38, UR4, 0x1, URZ, 0xc0, !UPT ;  /* 0x0000000104267892 */ /* 0x010fe4000f8ec0ff */
[----:B------:R-:W-:Y:S01]  /*00b0*/  ULOP3.LUT UR37, UR4, 0x1, URZ, 0x3c, !UPT ;  /* 0x0000000104257892 */ /* 0x000fe2000f8e3cff */
[----:B--2---:R-:W-:-:S05]  /*00c0*/  SHF.R.U32.HI R60, RZ, 0x5, R57 ;  /* 0x00000005ff3c7819 */ /* 0x004fca0000011639 */
[----:B------:R-:W1:Y:S02]  /*00d0*/  SHFL.IDX PT, R0, R60, RZ, 0x1f ;  /* 0x00001fff3c007589 */ /* 0x000e6400000e0000 */
[----:B-1----:R-:W-:Y:S01]  /*00e0*/  R2UR UR18, R0 ;  /* 0x00000000001272ca */ /* 0x002fe200000e0000 */
[----:B------:R-:W-:-:S14]  /*00f0*/  BRA.U UP0, `(.L_x_0) ;  /* 0x0000000100307547 */ /* 0x000fdc000b800000 */
[----:B------:R-:W1:Y:S02]  /*0100*/  LDCU.64 UR4, c[0x0][0x988] ;  /* 0x00013100ff0477ac */ /* 0x000e640008000a00 */
[----:B-1----:R-:W-:-:S04]  /*0110*/  UISETP.NE.U32.AND UP0, UPT, UR4, URZ, UPT ;  /* 0x000000ff0400728c */ /* 0x002fc8000bf05070 */
[----:B------:R-:W-:-:S09]  /*0120*/  UISETP.NE.AND.EX UP0, UPT, UR5, URZ, UPT, UP0 ;  /* 0x000000ff0500728c */ /* 0x000fd2000bf05300 */
[----:B------:R-:W-:Y:S05]  /*0130*/  BRA.U !UP0, `(.L_x_1) ;  /* 0x0000000108147547 */ /* 0x000fea000b800000 */
[----:B------:R-:W1:Y:S01]  /*0140*/  LDC.64 R2, c[0x0][0x988] ;  /* 0x00026200ff027b82 */ /* 0x000e620000000a00 */
[----:B------:R-:W1:Y:S02]  /*0150*/  LDCU.64 UR4, c[0x0][0x358] ;  /* 0x00006b00ff0477ac */ /* 0x000e640008000a00 */
[----:B-1----:R1:W5:Y:S01]  /*0160*/  LDG.E R27, desc[UR4][R2.64] ;  /* 0x00000004021b7981 */ /* 0x002362000c1e1900 */
[----:B------:R-:W-:Y:S01]  /*0170*/  HFMA2 R59, -RZ, RZ, 0, 5.9604644775390625e-08 ;  /* 0x00000001ff3b7431 */ /* 0x000fe200000001ff */
[----:B------:R-:W-:Y:S05]  /*0180*/  BRA `(.L_x_0) ;  /* 0x00000000000c7947 */ /* 0x000fea0003800000 */
.L_x_1:
[----:B------:R-:W1:Y:S01]  /*0190*/  LDCU UR4, c[0x0][0x980] ;  /* 0x00013000ff0477ac */ /* 0x000e620008000800 */
[----:B------:R-:W-:Y:S01]  /*01a0*/  HFMA2 R59, -RZ, RZ, 0, 5.9604644775390625e-08 ;  /* 0x00000001ff3b7431 */ /* 0x000fe200000001ff */
[----:B-1----:R-:W-:-:S07]  /*01b0*/  MOV R27, UR4 ;  /* 0x00000004001b7c02 */ /* 0x002fce0008000f00 */
.L_x_0:
[----:B------:R-:W2:Y:S02]  /*01c0*/  LDCU.64 UR4, c[0x0][0x9b0] ;  /* 0x00013600ff0477ac */ /* 0x000ea40008000a00 */
[----:B--2---:R-:W-:-:S04]  /*01d0*/  UISETP.NE.U32.AND UP0, UPT, UR4, URZ, UPT ;  /* 0x000000ff0400728c */ /* 0x004fc8000bf05070 */
[----:B------:R-:W-:-:S09]  /*01e0*/  UISETP.NE.AND.EX UP0, UPT, UR5, URZ, UPT, UP0 ;  /* 0x000000ff0500728c */ /* 0x000fd2000bf05300 */
[----:B------:R-:W-:Y:S05]  /*01f0*/  BRA.U UP0, `(.L_x_2) ;  /* 0x0000000100287547 */ /* 0x000fea000b800000 */
[----:B------:R-:W2:Y:S02]  /*0200*/  LDCU.64 UR4, c[0x0][0x9a8] ;  /* 0x00013500ff0477ac */ /* 0x000ea40008000a00 */
[----:B--2---:R-:W-:-:S04]  /*0210*/  UISETP.NE.U32.AND UP0, UPT, UR4, URZ, UPT ;  /* 0x000000ff0400728c */ /* 0x004fc8000bf05070 */
[----:B------:R-:W-:-:S09]  /*0220*/  UISETP.NE.AND.EX UP0, UPT, UR5, URZ, UPT, UP0 ;  /* 0x000000ff0500728c */ /* 0x000fd2000bf05300 */
[----:B------:R-:W-:Y:S05]  /*0230*/  BRA.U !UP0, `(.L_x_3) ;  /* 0x0000000108107547 */ /* 0x000fea000b800000 */
[----:B------:R-:W2:Y:S01]  /*0240*/  LDC.64 R24, c[0x0][0x9a8] ;  /* 0x00026a00ff187b82 */ /* 0x000ea20000000a00 */
[----:B------:R-:W2:Y:S02]  /*0250*/  LDCU.64 UR4, c[0x0][0x358] ;  /* 0x00006b00ff0477ac */ /* 0x000ea40008000a00 */
[----:B--2---:R2:W5:Y:S01]  /*0260*/  LDG.E R24, desc[UR4][R24.64] ;  /* 0x0000000418187981 */ /* 0x004562000c1e1900 */
[----:B------:R-:W-:Y:S05]  /*0270*/  BRA `(.L_x_2) ;  /* 0x0000000000087947 */ /* 0x000fea0003800000 */
.L_x_3:
[----:B------:R-:W2:Y:S02]  /*0280*/  LDCU UR4, c[0x0][0x9a0] ;  /* 0x00013400ff0477ac */ /* 0x000ea40008000800 */
[----:B--2---:R-:W-:Y:S02]  /*0290*/  MOV R24, UR4 ;  /* 0x0000000400187c02 */ /* 0x004fe40008000f00 */
.L_x_2:
[----:B------:R-:W-:Y:S01]  /*02a0*/  IMAD.U32 R0, RZ, RZ, UR18 ;  /* 0x00000012ff007e24 */ /* 0x000fe2000f8e00ff */
[----:B------:R-:W-:Y:S04]  /*02b0*/  BSSY.RECONVERGENT B0, `(.L_x_4) ;  /* 0x000000c000007945 */ /* 0x000fe80003800200 */
[C---:B------:R-:W-:Y:S02]  /*02c0*/  ISETP.NE.OR P2, PT, R0.reuse, 0x1, !P1 ;  /* 0x000000010000780c */ /* 0x040fe40004f45670 */
[----:B------:R-:W-:-:S11]  /*02d0*/  ISETP.NE.OR P0, PT, R0, 0x3, !P1 ;  /* 0x000000030000780c */ /* 0x000fd60004f05670 */
[----:B------:R-:W-:Y:S05]  /*02e0*/  @P2 BRA `(.L_x_5) ;  /* 0x0000000000202947 */ /* 0x000fea0003800000 */
[----:B------:R-:W3:Y:S02]  /*02f0*/  LDCU.64 UR4, c[0x0][0x348] ;  /* 0x00006900ff0477ac */ /* 0x000ee40008000a00 */
[----:B---3--:R-:W-:Y:S02]  /*0300*/  UIADD3 UR6, UP1, UPT, UR4, 0x80, URZ ;  /* 0x0000008004067890 */ /* 0x008fe4000ff3e0ff */
[----:B------:R-:W-:Y:S02]  /*0310*/  UIADD3 UR4, UP0, UPT, UR4, 0x200, URZ ;  /* 0x0000020004047890 */ /* 0x000fe4000ff1e0ff */
[----:B------:R-:W-:Y:S02]  /*0320*/  UIADD3.X UR7, UPT, UPT, URZ, UR5, URZ, UP1, !UPT ;  /* 0x00000005ff077290 */ /* 0x000fe40008ffe4ff */
[----:B------:R-:W-:-:S07]  /*0330*/  UIADD3.X UR5, UPT, UPT, URZ, UR5, URZ, UP0, !UPT ;  /* 0x00000005ff057290 */ /* 0x000fce00087fe4ff */
[----:B------:R3:W-:Y:S02]  /*0340*/  UTMACCTL.PF [UR6] ;  /* 0x00000000060079b9 */ /* 0x0007e40008040000 */
[----:B------:R3:W-:Y:S02]  /*0350*/  UTMACCTL.PF [UR4] ;  /* 0x00000000040079b9 */ /* 0x0007e40008040000 */
[----:B---3--:R-:W-:Y:S01]  /*0360*/  NOP ;  /* 0x0000000000007918 */ /* 0x008fe20000000000 */
.L_x_5:
[----:B------:R-:W-:Y:S05]  /*0370*/  BSYNC.RECONVERGENT B0 ;  /* 0x0000000000007941 */ /* 0x000fea0003800200 */
.L_x_4:
[----:B------:R-:W-:Y:S04]  /*0380*/  BSSY.RECONVERGENT B0, `(.L_x_6) ;  /* 0x000000a000007945 */ /* 0x000fe80003800200 */
        /* <DEDUP_REMOVED lines=9> */
.L_x_7:
[----:B------:R-:W-:Y:S05]  /*0420*/  BSYNC.RECONVERGENT B0 ;  /* 0x0000000000007941 */ /* 0x000fea0003800200 */
.L_x_6:
[----:B------:R-:W3:Y:S01]  /*0430*/  LDCU.64 UR4, c[0x0][0x988] ;  /* 0x00013100ff0477ac */ /* 0x000ee20008000a00 */
[----:B------:R-:W-:Y:S02]  /*0440*/  UISETP.EQ.U32.AND UP2, UPT, UR8, URZ, UPT ;  /* 0x000000ff0800728c */ /* 0x000fe4000bf42070 */
[----:B------:R-:W-:Y:S02]  /*0450*/  UPLOP3.LUT UP3, UPT, UPT, UPT, UPT, 0x80, 0x8 ;  /* 0x000000000008789c */ /* 0x000fe40003f6f070 */
[----:B---3--:R-:W-:-:S04]  /*0460*/  UISETP.NE.U32.AND UP0, UPT, UR4, URZ, UPT ;  /* 0x000000ff0400728c */ /* 0x008fc8000bf05070 */
[----:B------:R-:W-:-:S04]  /*0470*/  UISETP.NE.AND.EX UP1, UPT, UR5, URZ, UPT, UP0 ;  /* 0x000000ff0500728c */ /* 0x000fc8000bf25300 */
[----:B------:R-:W-:-:S04]  /*0480*/  UISETP.EQ.OR.EX UP4, UPT, UR9, URZ, !UP1, UP2 ;  /* 0x000000ff0900728c */ /* 0x000fc8000cf82720 */
[----:B------:R-:W-:-:S06]  /*0490*/  UP2UR UR4, UPR, URZ, 0x10 ;  /* 0x00000010ff047883 */ /* 0x000fcc0008000000 */
[----:B------:R-:W-:Y:S01]  /*04a0*/  MOV R69, UR4 ;  /* 0x0000000400457c02 */ /* 0x000fe20008000f00 */
[----:B------:R-:W-:Y:S06]  /*04b0*/  BRA.U !UP4, `(.L_x_8) ;  /* 0x000000010c207547 */ /* 0x000fec000b800000 */
[----:B------:R-:W-:Y:S01]  /*04c0*/  UISETP.NE.U32.AND UP2, UPT, UR8, URZ, UPT ;  /* 0x000000ff0800728c */ /* 0x000fe2000bf45070 */
[----:B-----5:R-:W-:Y:S01]  /*04d0*/  FSETP.NEU.AND P0, PT, R27, RZ, PT ;  /* 0x000000ff1b00720b */ /* 0x020fe20003f0d000 */
[----:B------:R-:W-:Y:S02]  /*04e0*/  USEL UR4, URZ, 0xffffffff, UP1 ;  /* 0xffffffffff047887 */ /* 0x000fe40008800000 */
[----:B------:R-:W-:-:S10]  /*04f0*/  UISETP.NE.AND.EX UP2, UPT, UR9, URZ, UPT, UP2 ;  /* 0x000000ff0900728c */ /* 0x000fd4000bf45320 */
[----:B------:R-:W-:Y:S01]  /*0500*/  VOTEU.ANY UP0, P0 ;  /* 0x0000000000ff7886 */ /* 0x000fe20000000100 */
[----:B------:R-:W-:-:S04]  /*0510*/  @!UP2 USEL UR4, URZ, 0xffffffff, UP0 ;  /* 0xffffffffff04a887 */ /* 0x000fc80008000000 */
[----:B------:R-:W-:-:S04]  /*0520*/  ULOP3.LUT UR4, UR4, 0x1, URZ, 0xc0, !UPT ;  /* 0x0000000104047892 */ /* 0x000fc8000f8ec0ff */
[----:B------:R-:W-:-:S11]  /*0530*/  UISETP.NE.U32.AND UP3, UPT, UR4, 0x1, UPT ;  /* 0x000000010400788c */ /* 0x000fd6000bf65070 */
.L_x_8:
[----:B------:R-:W3:Y:S01]  /*0540*/  SHFL.IDX PT, R0, R60, RZ, 0x1f ;  /* 0x00001fff3c007589 */ /* 0x000ee200000e0000 */
[----:B------:R-:W-:Y:S02]  /*0550*/  UISETP.NE.AND UP5, UPT, UR18, 0x2, UPT ;  /* 0x000000021200788c */ /* 0x000fe4000bfa5270 */
[----:B------:R-:W-:Y:S02]  /*0560*/  UISETP.NE.AND UP0, UPT, UR18, 0x2, UPT ;  /* 0x000000021200788c */ /* 0x000fe4000bf05270 */
[----:B------:R-:W-:Y:S02]  /*0570*/  UISETP.NE.OR UP2, UPT, UR38, URZ, UP5 ;  /* 0x000000ff2600728c */ /* 0x000fe4000af45670 */
[----:B------:R-:W-:-:S04]  /*0580*/  USEL UR56, URZ, 0x1, UP0 ;  /* 0x00000001ff387887 */ /* 0x000fc80008000000 */
[----:B------:R-:W-:Y:S02]  /*0590*/  PLOP3.LUT P3, PT, P1, PT, UP2, 0xae, 0xea ;  /* 0x0000000000ea781c */ /* 0x000fe40000f6f52e */
[----:B---3--:R-:W-:-:S13]  /*05a0*/  ISETP.NE.AND P0, PT, R0, RZ, PT ;  /* 0x000000ff0000720c */ /* 0x008fda0003f05270 */
[----:B------:R-:W-:Y:S05]  /*05b0*/  @P0 BRA `(.L_x_9) ;  /* 0x00000000007c0947 */ /* 0x000fea0003800000 */
[----:B------:R-:W-:Y:S01]  /*05c0*/  ELECT P0, URZ, PT ;  /* 0x0000000000ff782f */ /* 0x000fe20003800000 */
[----:B------:R-:W-:-:S12]  /*05d0*/  BSSY.RECONVERGENT B0, `(.L_x_9) ;  /* 0x000001d000007945 */ /* 0x000fd80003800200 */
[----:B------:R-:W-:Y:S05]  /*05e0*/  @!P0 BRA `(.L_x_10) ;  /* 0x00000000006c8947 */ /* 0x000fea0003800000 */
[----:B------:R-:W3:Y:S01]  /*05f0*/  S2UR UR5, SR_CgaCtaId ;  /* 0x00000000000579c3 */ /* 0x000ee20000008800 */
[----:B------:R-:W-:Y:S01]  /*0600*/  UMOV UR4, 0x400 ;  /* 0x0000040000047882 */ /* 0x000fe20000000000 */
[----:B------:R-:W-:Y:S02]  /*0610*/  UMOV UR6, 0x1 ;  /* 0x0000000100067882 */ /* 0x000fe40000000000 */
[----:B------:R-:W-:-:S04]  /*0620*/  UIADD3 UR6, UPT, UPT, -UR6, 0x100000, URZ ;  /* 0x0010000006067890 */ /* 0x000fc8000fffe1ff */
[----:B------:R-:W-:Y:S02]  /*0630*/  USHF.L.U32 UR7, UR6, 0xb, URZ ;  /* 0x0000000b06077899 */ /* 0x000fe400080006ff */
[----:B------:R-:W-:Y:S02]  /*0640*/  USHF.L.U32 UR6, UR6, 0x1, URZ ;  /* 0x0000000106067899 */ /* 0x000fe400080006ff */
[----:B---3--:R-:W-:Y:S01]  /*0650*/  ULEA UR4, UR5, UR4, 0x18 ;  /* 0x0000000405047291 */ /* 0x008fe2000f8ec0ff */
[----:B------:R-:W3:Y:S11]  /*0660*/  FENCE.VIEW.ASYNC.S ;  /* 0x00000000000073c6 */ /* 0x000ef60000000000 */
[----:B---3--:R3:W4:Y:S01]  /*0670*/  SYNCS.EXCH.64 URZ, [UR4], UR6 ;  /* 0x0000000604ff75b2 */ /* 0x0087220008000100 */
[----:B------:R3:W1:Y:S01]  /*0680*/  SYNCS.EXCH.64 URZ, [UR4+0x48], UR6 ;  /* 0x0000480604ff75b2 */ /* 0x0006620008000100 */
        /* <DEDUP_REMOVED lines=15> */
[----:B------:R3:W1:Y:S02]  /*0780*/  SYNCS.EXCH.64 URZ, [UR4+0x88], UR6 ;  /* 0x0000880604ff75b2 */ /* 0x0006640008000100 */
[----:B---3--:R-:W-:Y:S01]  /*0790*/  NOP ;  /* 0x0000000000007918 */ /* 0x008fe20000000000 */
.L_x_10:
[----:B------:R-:W-:Y:S05]  /*07a0*/  BSYNC.RECONVERGENT B0 ;  /* 0x0000000000007941 */ /* 0x000fea0003800200 */
.L_x_9:
[----:B------:R-:W3:Y:S01]  /*07b0*/  SHFL.IDX PT, R0, R60, RZ, 0x1f ;  /* 0x00001fff3c007589 */ /* 0x000ee200000e0000 */
[----:B------:R-:W-:Y:S01]  /*07c0*/  NOP ;  /* 0x0000000000007918 */ /* 0x000fe20000000000 */
[----:B---3--:R-:W-:-:S13]  /*07d0*/  ISETP.NE.AND P0, PT, R0, 0x1, PT ;  /* 0x000000010000780c */ /* 0x008fda0003f05270 */
[----:B------:R-:W-:Y:S05]  /*07e0*/  @P0 BRA `(.L_x_11) ;  /* 0x0000000000580947 */ /* 0x000fea0003800000 */
[----:B------:R-:W3:Y:S01]  /*07f0*/  S2UR UR5, SR_CgaCtaId ;  /* 0x00000000000579c3 */ /* 0x000ee20000008800 */
[----:B------:R-:W-:Y:S01]  /*0800*/  UMOV UR4, 0x400 ;  /* 0x0000040000047882 */ /* 0x000fe20000000000 */
[----:B------:R-:W-:Y:S01]  /*0810*/  UMOV UR8, 0x20 ;  /* 0x0000002000087882 */ /* 0x000fe20000000000 */
[----:B------:R-:W-:Y:S01]  /*0820*/  UMOV UR6, 0x80 ;  /* 0x0000008000067882 */ /* 0x000fe20000000000 */
[----:B------:R-:W-:-:S04]  /*0830*/  UIADD3 UR8, UPT, UPT, -UR8, 0x100000, URZ ;  /* 0x0010000008087890 */ /* 0x000fc8000fffe1ff */
[----:B------:R-:W-:Y:S02]  /*0840*/  USHF.L.U32 UR9, UR8, 0xb, URZ ;  /* 0x0000000b08097899 */ /* 0x000fe400080006ff */
[----:B------:R-:W-:Y:S02]  /*0850*/  USHF.L.U32 UR8, UR8, 0x1, URZ ;  /* 0x0000000108087899 */ /* 0x000fe400080006ff */
[----:B------:R-:W-:-:S04]  /*0860*/  UIADD3 UR6, UPT, UPT, -UR6, 0x100000, URZ ;  /* 0x0010000006067890 */ /* 0x000fc8000fffe1ff */
[----:B------:R-:W-:Y:S02]  /*0870*/  USHF.L.U32 UR7, UR6, 0xb, URZ ;  /* 0x0000000b06077899 */ /* 0x000fe400080006ff */
[----:B------:R-:W-:Y:S01]  /*0880*/  USHF.L.U32 UR6, UR6, 0x1, URZ ;  /* 0x0000000106067899 */ /* 0x000fe200080006ff */
[----:B------:R-:W-:Y:S01]  /*0890*/  ELECT P0, URZ, PT ;  /* 0x0000000000ff782f */ /* 0x000fe20003800000 */
[----:B---3--:R-:W-:Y:S01]  /*08a0*/  ULEA UR4, UR5, UR4, 0x18 ;  /* 0x0000000405047291 */ /* 0x008fe2000f8ec0ff */
[----:B------:R-:W3:Y:S11]  /*08b0*/  FENCE.VIEW.ASYNC.S ;  /* 0x00000000000073c6 */ /* 0x000ef60000000000 */
[----:B---3--:R3:W1:Y:S01]  /*08c0*/  SYNCS.EXCH.64 URZ, [UR4+0x90], UR8 ;  /* 0x0000900804ff75b2 */ /* 0x0086620008000100 */
[----:B------:R3:W1:Y:S01]  /*08d0*/  SYNCS.EXCH.64 URZ, [UR4+0xb0], UR6 ;  /* 0x0000b00604ff75b2 */ /* 0x0006620008000100 */
[----:B------:R3:W1:Y:S01]  /*08e0*/  SYNCS.EXCH.64 URZ, [UR4+0x98], UR8 ;  /* 0x0000980804ff75b2 */ /* 0x0006620008000100 */
[----:B------:R3:W1:Y:S01]  /*08f0*/  SYNCS.EXCH.64 URZ, [UR4+0xb8], UR6 ;  /* 0x0000b80604ff75b2 */ /* 0x0006620008000100 */
[----:B------:R3:W1:Y:S01]  /*0900*/  SYNCS.EXCH.64 URZ, [UR4+0xa0], UR8 ;  /* 0x0000a00804ff75b2 */ /* 0x0006620008000100 */
[----:B------:R3:W1:Y:S01]  /*0910*/  SYNCS.EXCH.64 URZ, [UR4+0xc0], UR6 ;  /* 0x0000c00604ff75b2 */ /* 0x0006620008000100 */
[----:B------:R3:W1:Y:S01]  /*0920*/  SYNCS.EXCH.64 URZ, [UR4+0xa8], UR8 ;  /* 0x0000a80804ff75b2 */ /* 0x0006620008000100 */
[----:B------:R3:W1:Y:S01]  /*0930*/  SYNCS.EXCH.64 URZ, [UR4+0xc8], UR6 ;  /* 0x0000c80604ff75b2 */ /* 0x0006620008000100 */
[----:B------:R-:W-:Y:S01]  /*0940*/  NOP ;  /* 0x0000000000007918 */ /* 0x000fe20000000000 */
.L_x_11:
[----:B------:R-:W2:Y:S01]  /*0950*/  SHFL.IDX PT, R0, R60, RZ, 0x1f ;  /* 0x00001fff3c007589 */ /* 0x000ea200000e0000 */
[----:B------:R-:W-:Y:S01]  /*0960*/  NOP ;  /* 0x0000000000007918 */ /* 0x000fe20000000000 */
[----:B--2---:R-:W-:-:S13]  /*0970*/  ISETP.NE.AND P0, PT, R0, 0x3, PT ;  /* 0x000000030000780c */ /* 0x004fda0003f05270 */
[----:B------:R-:W-:Y:S05]  /*0980*/  @P0 BRA `(.L_x_12) ;  /* 0x0000000000300947 */ /* 0x000fea0003800000 */
[----:B------:R-:W2:Y:S01]  /*0990*/  S2UR UR5, SR_CgaCtaId ;  /* 0x00000000000579c3 */ /* 0x000ea20000008800 */
[----:B---3--:R-:W-:Y:S01]  /*09a0*/  UMOV UR4, 0x400 ;  /* 0x0000040000047882 */ /* 0x008fe20000000000 */
[----:B------:R-:W-:Y:S01]  /*09b0*/  UMOV UR6, 0x20 ;  /* 0x0000002000067882 */ /* 0x000fe20000000000 */
[----:B------:R-:W-:Y:S01]  /*09c0*/  ELECT P0, URZ, PT ;  /* 0x0000000000ff782f */ /* 0x000fe20003800000 */
[----:B------:R-:W-:-:S04]  /*09d0*/  UIADD3 UR6, UPT, UPT, -UR6, 0x100000, URZ ;  /* 0x0010000006067890 */ /* 0x000fc8000fffe1ff */
[----:B------:R-:W-:Y:S02]  /*09e0*/  USHF.L.U32 UR7, UR6, 0xb, URZ ;  /* 0x0000000b06077899 */ /* 0x000fe400080006ff */
[----:B------:R-:W-:Y:S02]  /*09f0*/  USHF.L.U32 UR6, UR6, 0x1, URZ ;  /* 0x0000000106067899 */ /* 0x000fe400080006ff */
[----:B--2---:R-:W-:Y:S01]  /*0a00*/  ULEA UR4, UR5, UR4, 0x18 ;  /* 0x0000000405047291 */ /* 0x004fe2000f8ec0ff */
[----:B------:R-:W2:Y:S11]  /*0a10*/  FENCE.VIEW.ASYNC.S ;  /* 0x00000000000073c6 */ /* 0x000eb60000000000 */
[----:B--2---:R2:W3:Y:S01]  /*0a20*/  SYNCS.EXCH.64 URZ, [UR4+0xd0], UR6 ;  /* 0x0000d00604ff75b2 */ /* 0x0044e20008000100 */
[----:B------:R2:W1:Y:S01]  /*0a30*/  SYNCS.EXCH.64 URZ, [UR4+0xd8], UR6 ;  /* 0x0000d80604ff75b2 */ /* 0x0004620008000100 */
[----:B------:R-:W-:Y:S01]  /*0a40*/  NOP ;  /* 0x0000000000007918 */ /* 0x000fe20000000000 */
.L_x_12:
[----:B------:R-:W4:Y:S01]  /*0a50*/  SHFL.IDX PT, R0, R60, RZ, 0x1f ;  /* 0x00001fff3c007589 */ /* 0x000f2200000e0000 */
[----:B------:R-:W-:Y:S01]  /*0a60*/  NOP ;  /* 0x0000000000007918 */ /* 0x000fe20000000000 */
[----:B----4-:R-:W-:-:S13]  /*0a70*/  ISETP.NE.AND P0, PT, R0, 0x4, PT ;  /* 0x000000040000780c */ /* 0x010fda0003f05270 */
[----:B------:R-:W-:Y:S05]  /*0a80*/  @P0 BRA `(.L_x_13) ;  /* 0x0000000000440947 */ /* 0x000fea0003800000 */
[----:B------:R-:W4:Y:S01]  /*0a90*/  S2UR UR5, SR_CgaCtaId ;  /* 0x00000000000579c3 */ /* 0x000f220000008800 */
[----:B--23--:R-:W-:Y:S01]  /*0aa0*/  UMOV UR4, 0x1e0 ;  /* 0x000001e000047882 */ /* 0x00cfe20000000000 */
[----:B------:R-:W-:Y:S01]  /*0ab0*/  UMOV UR6, 0x400 ;  /* 0x0000040000067882 */ /* 0x000fe20000000000 */
[----:B------:R-:W-:Y:S01]  /*0ac0*/  USEL UR4, UR4, 0x1a0, UP3 ;  /* 0x000001a004047887 */ /* 0x000fe20009800000 */
[----:B------:R-:W-:Y:S01]  /*0ad0*/  UMOV UR8, 0x1 ;  /* 0x0000000100087882 */ /* 0x000fe20000000000 */
[----:B------:R-:W-:Y:S01]  /*0ae0*/  ELECT P0, URZ, PT ;  /* 0x0000000000ff782f */ /* 0x000fe20003800000 */
[----:B------:R-:W-:-:S04]  /*0af0*/  UIADD3 UR8, UPT, UPT, -UR8, 0x100000, URZ ;  /* 0x0010000008087890 */ /* 0x000fc8000fffe1ff */
[----:B------:R-:W-:Y:S02]  /*0b00*/  USHF.L.U32 UR9, UR8, 0xb, URZ ;  /* 0x0000000b08097899 */ /* 0x000fe400080006ff */
[----:B------:R-:W-:Y:S02]  /*0b10*/  USHF.L.U32 UR8, UR8, 0x1, URZ ;  /* 0x0000000108087899 */ /* 0x000fe400080006ff */
[----:B----4-:R-:W-:Y:S02]  /*0b20*/  ULEA UR6, UR5, UR6, 0x18 ;  /* 0x0000000605067291 */ /* 0x010fe4000f8ec0ff */
[----:B------:R-:W-:-:S04]  /*0b30*/  UIADD3 UR4, UPT, UPT, -UR4, 0x100000, URZ ;  /* 0x0010000004047890 */ /* 0x000fc8000fffe1ff */
[----:B------:R-:W-:Y:S02]  /*0b40*/  USHF.L.U32 UR5, UR4, 0xb, URZ ;  /* 0x0000000b04057899 */ /* 0x000fe400080006ff */
[----:B------:R-:W-:Y:S01]  /*0b50*/  USHF.L.U32 UR4, UR4, 0x1, URZ ;  /* 0x0000000104047899 */ /* 0x000fe200080006ff */
[----:B------:R-:W2:Y:S03]  /*0b60*/  FENCE.VIEW.ASYNC.S ;  /* 0x00000000000073c6 */ /* 0x000ea60000000000 */
[----:B--2---:R4:W2:Y:S08]  /*0b70*/  SYNCS.EXCH.64 URZ, [UR6+0xe0], UR8 ;  /* 0x0000e00806ff75b2 */ /* 0x0048b00008000100 */
[----:B------:R4:W3:Y:S02]  /*0b80*/  SYNCS.EXCH.64 URZ, [UR6+0xe8], UR4 ;  /* 0x0000e80406ff75b2 */ /* 0x0008e40008000100 */
[----:B----4-:R-:W-:Y:S01]  /*0b90*/  NOP ;  /* 0x0000000000007918 */ /* 0x010fe20000000000 */
.L_x_13:
[----:B------:R-:W4:Y:S01]  /*0ba0*/  SHFL.IDX PT, R0, R60, RZ, 0x1f ;  /* 0x00001fff3c007589 */ /* 0x000f2200000e0000 */
[----:B------:R-:W-:Y:S01]  /*0bb0*/  ISETP.NE.OR P1, PT, RZ, UR18, !P1 ;  /* 0x00000012ff007c0c */ /* 0x000fe2000cf25670 */
[----:B------:R-:W-:Y:S01]  /*0bc0*/  NOP ;  /* 0x0000000000007918 */ /* 0x000fe20000000000 */
[----:B----4-:R-:W-:-:S13]  /*0bd0*/  ISETP.NE.AND P0, PT, R0, 0x5, PT ;  /* 0x000000050000780c */ /* 0x010fda0003f05270 */
[----:B------:R-:W-:Y:S05]  /*0be0*/  @P0 BRA `(.L_x_14) ;  /* 0x0000000000480947 */ /* 0x000fea0003800000 */
[----:B------:R-:W4:Y:S01]  /*0bf0*/  S2UR UR5, SR_CgaCtaId ;  /* 0x00000000000579c3 */ /* 0x000f220000008800 */
[----:B--23--:R-:W-:Y:S01]  /*0c00*/  UMOV UR4, 0x400 ;  /* 0x0000040000047882 */ /* 0x00cfe20000000000 */
        /* <DEDUP_REMOVED lines=9> */
[----:B----4-:R-:W-:Y:S01]  /*0ca0*/  ULEA UR4, UR5, UR4, 0x18 ;  /* 0x0000000405047291 */ /* 0x010fe2000f8ec0ff */
[----:B------:R-:W2:Y:S11]  /*0cb0*/  FENCE.VIEW.ASYNC.S ;  /* 0x00000000000073c6 */ /* 0x000eb60000000000 */
[----:B--2---:R4:W2:Y:S01]  /*0cc0*/  SYNCS.EXCH.64 URZ, [UR4+0xf0], UR6 ;  /* 0x0000f00604ff75b2 */ /* 0x0048a20008000100 */
[----:B------:R4:W3:Y:S01]  /*0cd0*/  SYNCS.EXCH.64 URZ, [UR4+0x100], UR8 ;  /* 0x0001000804ff75b2 */ /* 0x0008e20008000100 */
[----:B------:R4:W1:Y:S01]  /*0ce0*/  SYNCS.EXCH.64 URZ, [UR4+0xf8], UR6 ;  /* 0x0000f80604ff75b2 */ /* 0x0008620008000100 */
[----:B------:R4:W1:Y:S02]  /*0cf0*/  SYNCS.EXCH.64 URZ, [UR4+0x108], UR8 ;  /* 0x0001080804ff75b2 */ /* 0x0008640008000100 */
[----:B----4-:R-:W-:Y:S01]  /*0d00*/  NOP ;  /* 0x0000000000007918 */ /* 0x010fe20000000000 */
.L_x_14:
[----:B--23--:R-:W2:Y:S01]  /*0d10*/  S2UR UR7, SR_CgaCtaId ;  /* 0x00000000000779c3 */ /* 0x00cea20000008800 */
[----:B------:R-:W-:Y:S01]  /*0d20*/  VOTEU.ALL UP0, P1 ;  /* 0x0000000000ff7886 */ /* 0x000fe20000800000 */
[----:B------:R-:W-:Y:S01]  /*0d30*/  UMOV UR4, 0x20 ;  /* 0x0000002000047882 */ /* 0x000fe20000000000 */
[----:B------:R-:W-:Y:S01]  /*0d40*/  NOP ;  /* 0x0000000000007918 */ /* 0x000fe20000000000 */
[----:B-1----:R-:W-:Y:S01]  /*0d50*/  LOP3.LUT R3, R57, 0x1f, RZ, 0xc0, !PT ;  /* 0x0000001f39037812 */ /* 0x002fe200078ec0ff */
[----:B------:R-:W-:Y:S01]  /*0d60*/  UISETP.NE.AND UP4, UPT, UR18, URZ, UPT ;  /* 0x000000ff1200728c */ /* 0x000fe2000bf85270 */
[----:B------:R-:W-:Y:S01]  /*0d70*/  @!UP0 UMOV UR6, 0x400 ;  /* 0x0000040000068882 */ /* 0x000fe20000000000 */
[----:B------:R-:W-:-:S04]  /*0d80*/  @!UP0 UIADD3 UR4, UPT, UPT, -UR4, 0x100000, URZ ;  /* 0x0010000004048890 */ /* 0x000fc8000fffe1ff */
[----:B------:R-:W-:Y:S02]  /*0d90*/  @!UP0 USHF.L.U32 UR5, UR4, 0xb, URZ ;  /* 0x0000000b04058899 */ /* 0x000fe400080006ff */
[----:B------:R-:W-:Y:S02]  /*0da0*/  @!UP0 USHF.L.U32 UR4, UR4, 0x1, URZ ;  /* 0x0000000104048899 */ /* 0x000fe400080006ff */
[----:B--2---:R-:W-:Y:S01]  /*0db0*/  @!UP0 ULEA UR6, UR7, UR6, 0x18 ;  /* 0x0000000607068291 */ /* 0x004fe2000f8ec0ff */
[----:B------:R-:W1:Y:S01]  /*0dc0*/  LDCU UR7, c[0x0][0x36c] ;  /* 0x00006d80ff0777ac */ /* 0x000e620008000800 */
[----:B------:R-:W-:Y:S01]  /*0dd0*/  VOTEU.ALL UP0, P1 ;  /* 0x0000000000ff7886 */ /* 0x000fe20000800000 */
[----:B------:R-:W2:Y:S09]  /*0de0*/  FENCE.VIEW.ASYNC.S ;  /* 0x00000000000073c6 */ /* 0x000eb20000000000 */
[----:B--2---:R2:W3:Y:S01]  /*0df0*/  @!UP0 SYNCS.EXCH.64 URZ, [UR6+0x110], UR4 ;  /* 0x0001100406ff85b2 */ /* 0x0044e20008000100 */
[----:B-1----:R-:W-:-:S09]  /*0e00*/  UISETP.EQ.U32.AND UP6, UPT, UR7, 0x1, UPT ;  /* 0x000000010700788c */ /* 0x002fd2000bfc2070 */
[----:B--2---:R-:W-:Y:S05]  /*0e10*/  BRA.U !UP6, `(.L_x_15) ;  /* 0x000000010e087547 */ /* 0x004fea000b800000 */
[----:B---3--:R-:W-:Y:S01]  /*0e20*/  UCGABAR_ARV ;  /* 0x00000000000079c7 */ /* 0x008fe20008000000 */
[----:B------:R-:W-:Y:S05]  /*0e30*/  BRA `(.L_x_16) ;  /* 0x0000000000047947 */ /* 0x000fea0003800000 */
.L_x_15:
[----:B---3--:R-:W-:Y:S01]  /*0e40*/  NOP ;  /* 0x0000000000007918 */ /* 0x008fe20000000000 */
.L_x_16:
[----:B------:R-:W1:Y:S01]  /*0e50*/  S2UR UR21, SR_CTAID.X ;  /* 0x00000000001579c3 */ /* 0x000e620000002500 */
[----:B------:R-:W-:-:S05]  /*0e60*/  CS2R.32 R68, SR_CgaSize ;  /* 0x0000000000447805 */ /* 0x000fca0000008a00 */
[----:B------:R-:W-:-:S05]  /*0e70*/  IMAD R68, R68, -0xa0, RZ ;  /* 0xffffff6044447824 */ /* 0x000fca00078e02ff */
[----:B------:R-:W-:-:S14]  /*0e80*/  R2UR UR5, R68 ;  /* 0x00000000440572ca */ /* 0x000fdc00000e0000 */
[----:B------:R-:W2:Y:S01]  /*0e90*/  LDCU UR5, c[0x0][UR5+0x2b0] ;  /* 0x00005600050577ac */ /* 0x000ea20008000800 */
[----:B------:R-:W-:-:S05]  /*0ea0*/  CS2R.32 R68, SR_CgaSize ;  /* 0x0000000000447805 */ /* 0x000fca0000008a00 */
[----:B------:R-:W-:-:S05]  /*0eb0*/  IMAD R68, R68, -0xa0, RZ ;  /* 0xffffff6044447824 */ /* 0x000fca00078e02ff */
[----:B------:R-:W-:-:S14]  /*0ec0*/  R2UR UR4, R68 ;  /* 0x00000000440472ca */ /* 0x000fdc00000e0000 */
[----:B------:R-:W3:Y:S01]  /*0ed0*/  LDCU UR4, c[0x0][UR4+0x2b4] ;  /* 0x00005680040477ac */ /* 0x000ee20008000800 */
[----:B------:R-:W4:Y:S01]  /*0ee0*/  S2UR UR24, SR_CTAID.Y ;  /* 0x00000000001879c3 */ /* 0x000f220000002600 */
[----:B------:R-:W-:-:S05]  /*0ef0*/  CS2R.32 R68, SR_CgaSize ;  /* 0x0000000000447805 */ /* 0x000fca0000008a00 */
[----:B------:R-:W-:-:S05]  /*0f00*/  IMAD R68, R68, -0xa0, RZ ;  /* 0xffffff6044447824 */ /* 0x000fca00078e02ff */
[----:B------:R-:W-:-:S14]  /*0f10*/  R2UR UR7, R68 ;  /* 0x00000000440772ca */ /* 0x000fdc00000e0000 */
[----:B------:R-:W3:Y:S01]  /*0f20*/  LDCU UR7, c[0x0][UR7+0x2a0] ;  /* 0x00005400070777ac */ /* 0x000ee20008000800 */
[----:B------:R-:W-:-:S05]  /*0f30*/  CS2R.32 R68, SR_CgaSize ;  /* 0x0000000000447805 */ /* 0x000fca0000008a00 */
[----:B------:R-:W-:-:S05]  /*0f40*/  IMAD R68, R68, -0xa0, RZ ;  /* 0xffffff6044447824 */ /* 0x000fca00078e02ff */
[----:B------:R-:W-:-:S14]  /*0f50*/  R2UR UR8, R68 ;  /* 0x00000000440872ca */ /* 0x000fdc00000e0000 */
[----:B------:R-:W3:Y:S01]  /*0f60*/  LDCU UR8, c[0x0][UR8+0x2a4] ;  /* 0x00005480080877ac */ /* 0x000ee20008000800 */
[----:B------:R-:W3:Y:S01]  /*0f70*/  LDCU UR19, c[0x0][0xc24] ;  /* 0x00018480ff1377ac */ /* 0x000ee20008000800 */
[----:B------:R-:W3:Y:S01]  /*0f80*/  LDCU UR39, c[0x0][0xc24] ;  /* 0x00018480ff2777ac */ /* 0x000ee20008000800 */
[----:B-1----:R-:W-:Y:S01]  /*0f90*/  I2FP.F32.U32 R2, UR21 ;  /* 0x0000001500027c45 */ /* 0x002fe20008201000 */
[----:B------:R-:W1:Y:S04]  /*0fa0*/  LDCU UR23, c[0x0][0xc30] ;  /* 0x00018600ff1777ac */ /* 0x000e680008000800 */
[----:B--2---:R-:W-:Y:S01]  /*0fb0*/  FMUL R2, R2, UR5 ;  /* 0x0000000502027c20 */ /* 0x004fe20008400000 */
[----:B----4-:R-:W-:-:S05]  /*0fc0*/  I2FP.F32.U32 R0, UR24 ;  /* 0x0000001800007c45 */ /* 0x010fca0008201000 */
[----:B------:R-:W2:Y:S01]  /*0fd0*/  F2I.U32.TRUNC.NTZ R2, R2 ;  /* 0x0000000200027305 */ /* 0x000ea2000020f000 */
[----:B---3--:R-:W-:-:S07]  /*0fe0*/  FMUL R0, R0, UR4 ;  /* 0x0000000400007c20 */ /* 0x008fce0008400000 */
[----:B------:R-:W3:Y:S01]  /*0ff0*/  F2I.U32.TRUNC.NTZ R0, R0 ;  /* 0x0000000000007305 */ /* 0x000ee2000020f000 */
[----:B--2---:R-:W-:Y:S02]  /*1000*/  R2UR UR4, R2 ;  /* 0x00000000020472ca */ /* 0x004fe400000e0000 */
[----:B------:R-:W-:Y:S02]  /*1010*/  PRMT R2, RZ, 0x7610, R2 ;  /* 0x00007610ff027816 */ /* 0x000fe40000000002 */
[----:B---3--:R-:W-:Y:S02]  /*1020*/  R2UR UR6, R0 ;  /* 0x00000000000672ca */ /* 0x008fe400000e0000 */
[----:B------:R-:W-:-:S07]  /*1030*/  PRMT R0, RZ, 0x7610, R0 ;  /* 0x00007610ff007816 */ /* 0x000fce0000000000 */
[----:B------:R-:W-:-:S04]  /*1040*/  UIADD3 UR5, UPT, UPT, -UR4, URZ, URZ ;  /* 0x000000ff04057290 */ /* 0x000fc8000fffe1ff */
[----:B------:R-:W-:Y:S02]  /*1050*/  UIMAD UR5, UR7, UR5, UR21 ;  /* 0x00000005070572a4 */ /* 0x000fe4000f8e0215 */
[----:B------:R-:W-:-:S04]  /*1060*/  UIADD3 UR4, UPT, UPT, -UR6, URZ, URZ ;  /* 0x000000ff06047290 */ /* 0x000fc8000fffe1ff */
[----:B------:R-:W-:Y:S01]  /*1070*/  IMAD.U32 R68, RZ, RZ, UR5 ;  /* 0x00000005ff447e24 */ /* 0x000fe2000f8e00ff */
[----:B------:R-:W-:-:S06]  /*1080*/  UIMAD UR4, UR8, UR4, UR24 ;  /* 0x00000004080472a4 */ /* 0x000fcc000f8e0218 */
[----:B------:R-:W-:Y:S01]  /*1090*/  IMAD.U32 R67, RZ, RZ, UR4 ;  /* 0x00000004ff437e24 */ /* 0x000fe2000f8e00ff */
[----:B-1----:R-:W-:Y:S06]  /*10a0*/  BRA.U UP4, `(.L_x_17) ;  /* 0x0000000104307547 */ /* 0x002fec000b800000 */
[----:B------:R-:W-:Y:S01]  /*10b0*/  R2UR UR5, R67 ;  /* 0x00000000430572ca */ /* 0x000fe200000e0000 */
[----:B------:R-:W-:Y:S01]  /*10c0*/  UMOV UR7, 0x3 ;  /* 0x0000000300077882 */ /* 0x000fe20000000000 */
[----:B------:R-:W-:-:S11]  /*10d0*/  R2UR UR4, R68 ;  /* 0x00000000440472ca */ /* 0x000fd600000e0000 */
[----:B------:R-:W-:-:S04]  /*10e0*/  UISETP.NE.AND UP0, UPT, UR5, URZ, UPT ;  /* 0x000000ff0500728c */ /* 0x000fc8000bf05270 */
[----:B------:R-:W-:Y:S02]  /*10f0*/  UISETP.LT.U32.OR UP0, UPT, UR4, 0x2, !UP0 ;  /* 0x000000020400788c */ /* 0x000fe4000c701470 */
[----:B------:R-:W-:Y:S02]  /*1100*/  ULOP3.LUT UR4, UR4, 0xfffffffe, URZ, 0xc0, !UPT ;  /* 0xfffffffe04047892 */ /* 0x000fe4000f8ec0ff */
[----:B------:R-:W-:Y:S02]  /*1110*/  USEL UR6, URZ, 0x1, !UP0 ;  /* 0x00000001ff067887 */ /* 0x000fe4000c000000 */
[----:B------:R-:W-:Y:S02]  /*1120*/  USEL UR5, URZ, 0x2, !UP0 ;  /* 0x00000002ff057887 */ /* 0x000fe4000c000000 */
[----:B------:R-:W-:Y:S02]  /*1130*/  USHF.L.U32 UR4, UR7, UR4, URZ ;  /* 0x0000000407047299 */ /* 0x000fe400080006ff */
[----:B------:R-:W-:-:S04]  /*1140*/  UIADD3 UR5, UPT, UPT, UR6, UR5, URZ ;  /* 0x0000000506057290 */ /* 0x000fc8000fffe0ff */
[----:B------:R-:W-:Y:S02]  /*1150*/  IMAD.U32 R0, RZ, RZ, UR4 ;  /* 0x00000004ff007e24 */ /* 0x000fe4000f8e00ff */
[----:B------:R-:W-:-:S07]  /*1160*/  IMAD.U32 R2, RZ, RZ, UR5 ;  /* 0x00000005ff027e24 */ /* 0x000fce000f8e00ff */
.L_x_17:
[----:B------:R-:W1:Y:S01]  /*1170*/  S2UR UR53, SR_CTAID.Z ;  /* 0x00000000003579c3 */ /* 0x000e620000002700 */
[----:B------:R-:W-:Y:S01]  /*1180*/  UISETP.GE.AND UP0, UPT, UR19, 0x1, UPT ;  /* 0x000000011300788c */ /* 0x000fe2000bf06270 */
[----:B------:R-:W-:-:S08]  /*1190*/  UMOV UR52, UR21 ;  /* 0x0000001500347c82 */ /* 0x000fd00008000000 */
[----:B------:R-:W-:Y:S05]  /*11a0*/  BRA.U !UP0, `(.L_x_18) ;  /* 0x0000000108d47547 */ /* 0x000fea000b800000 */
[----:B------:R-:W2:Y:S01]  /*11b0*/  LDCU.128 UR12, c[0x0][0xc10] ;  /* 0x00018200ff0c77ac */ /* 0x000ea20008000c00 */
[----:B------:R-:W3:Y:S01]  /*11c0*/  LDCU UR20, c[0x0][0xc0c] ;  /* 0x00018180ff1477ac */ /* 0x000ee20008000800 */
[----:B------:R-:W4:Y:S01]  /*11d0*/  LDCU UR6, c[0x0][0x370] ;  /* 0x00006e00ff0677ac */ /* 0x000f220008000800 */
[----:B------:R-:W1:Y:S01]  /*11e0*/  LDCU UR7, c[0x0][0x374] ;  /* 0x00006e80ff0777ac */ /* 0x000e620008000800 */
[----:B------:R-:W1:Y:S01]  /*11f0*/  LDCU UR22, c[0x0][0xc20] ;  /* 0x00018400ff1677ac */ /* 0x000e620008000800 */
[----:B--2---:R-:W-:Y:S02]  /*1200*/  UIMAD.WIDE.U32 UR4, UR21, UR12, URZ ;  /* 0x0000000c150472a5 */ /* 0x004fe4000f8e00ff */
[----:B---3--:R-:W-:Y:S01]  /*1210*/  UISETP.NE.AND UP0, UPT, UR20, 0x1, UPT ;  /* 0x000000011400788c */ /* 0x008fe2000bf05270 */
[----:B------:R-:W2:Y:S01]  /*1220*/  LDCU.64 UR8, c[0x0][0xc28] ;  /* 0x00018500ff0877ac */ /* 0x000ea20008000a00 */
[----:B----4-:R-:W-:-:S03]  /*1230*/  UIMAD.WIDE.U32 UR10, UR6, UR12, URZ ;  /* 0x0000000c060a72a5 */ /* 0x010fc6000f8e00ff */
[----:B------:R-:W-:Y:S01]  /*1240*/  UMOV UR4, UR5 ;  /* 0x0000000500047c82 */ /* 0x000fe20008000000 */
[----:B------:R-:W-:Y:S02]  /*1250*/  UISETP.NE.AND UP2, UPT, UR19, 0x1, UPT ;  /* 0x000000011300788c */ /* 0x000fe4000bf45270 */
[----:B------:R-:W-:Y:S01]  /*1260*/  USHF.R.U32.HI UR4, URZ, UR13, UR4 ;  /* 0x0000000dff047299 */ /* 0x000fe20008011604 */
[----:B------:R-:W-:Y:S01]  /*1270*/  UMOV UR10, UR11 ;  /* 0x0000000b000a7c82 */ /* 0x000fe20008000000 */
[----:B------:R-:W-:Y:S02]  /*1280*/  UIMAD.WIDE.U32 UR16, UR24, UR15, URZ ;  /* 0x0000000f181072a5 */ /* 0x000fe4000f8e00ff */
[----:B------:R-:W-:Y:S02]  /*1290*/  USEL UR5, UR21, UR4, !UP0 ;  /* 0x0000000415057287 */ /* 0x000fe4000c000000 */
[----:B------:R-:W-:Y:S02]  /*12a0*/  @UP0 USHF.R.U32.HI UR6, URZ, UR13, UR10 ;  /* 0x0000000dff060299 */ /* 0x000fe4000801160a */
[----:B------:R-:W-:-:S02]  /*12b0*/  UISETP.NE.AND UP0, UPT, UR14, 0x1, UPT ;  /* 0x000000010e00788c */ /* 0x000fc4000bf05270 */
[----:B-1----:R-:W-:Y:S02]  /*12c0*/  UIMAD.WIDE.U32 UR10, UR7, UR15, URZ ;  /* 0x0000000f070a72a5 */ /* 0x002fe4000f8e00ff */
[----:B--2---:R-:W-:Y:S01]  /*12d0*/  UIMAD.WIDE.U32 UR12, UR6, UR8, URZ ;  /* 0x00000008060c72a5 */ /* 0x004fe2000f8e00ff */
[----:B------:R-:W-:Y:S01]  /*12e0*/  UMOV UR4, UR17 ;  /* 0x0000001100047c82 */ /* 0x000fe20008000000 */
[----:B------:R-:W-:-:S03]  /*12f0*/  UIADD3 UR52, UPT, UPT, -UR5, URZ, URZ ;  /* 0x000000ff05347290 */ /* 0x000fc6000fffe1ff */
[----:B------:R-:W-:Y:S01]  /*1300*/  UMOV UR10, UR11 ;  /* 0x0000000b000a7c82 */ /* 0x000fe20008000000 */
[----:B------:R-:W-:Y:S02]  /*1310*/  USHF.R.U32.HI UR4, URZ, UR22, UR4 ;  /* 0x00000016ff047299 */ /* 0x000fe40008011604 */
[----:B------:R-:W-:Y:S01]  /*1320*/  @UP0 USHF.R.U32.HI UR7, URZ, UR22, UR10 ;  /* 0x00000016ff070299 */ /* 0x000fe2000801160a */
[----:B------:R-:W-:Y:S01]  /*1330*/  UMOV UR12, UR13 ;  /* 0x0000000d000c7c82 */ /* 0x000fe20008000000 */
[----:B------:R-:W-:Y:S02]  /*1340*/  USEL UR4, UR24, UR4, !UP0 ;  /* 0x0000000418047287 */ /* 0x000fe4000c000000 */
[----:B------:R-:W-:Y:S02]  /*1350*/  UIMAD.WIDE.U32 UR10, UR7, UR8, URZ ;  /* 0x00000008070a72a5 */ /* 0x000fe4000f8e00ff */
[----:B------:R-:W-:Y:S02]  /*1360*/  @UP2 USHF.R.U32.HI UR6, URZ, UR9, UR12 ;  /* 0x00000009ff062299 */ /* 0x000fe4000801160c */
[----:B------:R-:W-:-:S02]  /*1370*/  UIMAD.WIDE.U32 UR12, UR4, UR8, URZ ;  /* 0x00000008040c72a5 */ /* 0x000fc4000f8e00ff */
[----:B------:R-:W-:Y:S01]  /*1380*/  UIMAD UR52, UR20, UR52, UR21 ;  /* 0x00000034143472a4 */ /* 0x000fe2000f8e0215 */
[----:B------:R-:W-:Y:S02]  /*1390*/  UMOV UR10, UR11 ;  /* 0x0000000b000a7c82 */ /* 0x000fe40008000000 */
[----:B------:R-:W-:Y:S02]  /*13a0*/  @UP2 USHF.R.U32.HI UR7, URZ, UR9, UR10 ;  /* 0x00000009ff072299 */ /* 0x000fe4000801160a */
[----:B------:R-:W-:Y:S02]  /*13b0*/  UIMAD UR10, UR6, UR19, URZ ;  /* 0x00000013060a72a4 */ /* 0x000fe4000f8e02ff */
[----:B------:R-:W-:-:S04]  /*13c0*/  UIMAD UR7, UR7, UR19, URZ ;  /* 0x00000013070772a4 */ /* 0x000fc8000f8e02ff */
[----:B------:R-:W-:-:S03]  /*13d0*/  UISETP.GE.AND UP0, UPT, UR4, UR7, UPT ;  /* 0x000000070400728c */ /* 0x000fc6000bf06270 */
[----:B------:R-:W-:Y:S01]  /*13e0*/  UMOV UR7, UR13 ;  /* 0x0000000d00077c82 */ /* 0x000fe20008000000 */
[----:B------:R-:W-:Y:S02]  /*13f0*/  UISETP.GE.OR UP0, UPT, UR5, UR10, UP0 ;  /* 0x0000000a0500728c */ /* 0x000fe40008706670 */
[----:B------:R-:W-:Y:S02]  /*1400*/  UIMAD.WIDE.U32 UR10, UR5, UR8, URZ ;  /* 0x00000008050a72a5 */ /* 0x000fe4000f8e00ff */
[----:B------:R-:W-:Y:S02]  /*1410*/  USHF.R.U32.HI UR7, URZ, UR9, UR7 ;  /* 0x00000009ff077299 */ /* 0x000fe40008011607 */
[----:B------:R-:W-:Y:S02]  /*1420*/  UIADD3 UR10, UPT, UPT, -UR4, URZ, URZ ;  /* 0x000000ff040a7290 */ /* 0x000fe4000fffe1ff */
[----:B------:R-:W-:Y:S02]  /*1430*/  USEL UR7, UR4, UR7, !UP2 ;  /* 0x0000000704077287 */ /* 0x000fe4000d000000 */
[----:B------:R-:W-:Y:S01]  /*1440*/  UIMAD UR10, UR14, UR10, UR24 ;  /* 0x0000000a0e0a72a4 */ /* 0x000fe2000f8e0218 */
[----:B------:R-:W-:-:S02]  /*1450*/  @!UP0 UMOV UR8, UR11 ;  /* 0x0000000b00088c82 */ /* 0x000fc40008000000 */
[----:B------:R-:W-:Y:S02]  /*1460*/  @!UP0 USHF.R.U32.HI UR8, URZ, UR9, UR8 ;  /* 0x00000009ff088299 */ /* 0x000fe40008011608 */
[----:B------:R-:W-:Y:S02]  /*1470*/  UIADD3 UR9, UPT, UPT, -UR7, URZ, URZ ;  /* 0x000000ff07097290 */ /* 0x000fe4000fffe1ff */
[----:B------:R-:W-:Y:S02]  /*1480*/  @!UP0 USEL UR8, UR5, UR8, !UP2 ;  /* 0x0000000805088287 */ /* 0x000fe4000d000000 */
[----:B------:R-:W-:Y:S02]  /*1490*/  UIMAD UR9, UR19, UR9, UR4 ;  /* 0x00000009130972a4 */ /* 0x000fe4000f8e0204 */
[----:B------:R-:W-:Y:S02]  /*14a0*/  @!UP0 UIADD3 UR7, UPT, UPT, UR7, -UR8, URZ ;  /* 0x8000000807078290 */ /* 0x000fe4000fffe0ff */
[----:B------:R-:W-:-:S02]  /*14b0*/  @!UP0 UIMAD UR6, UR9, UR6, UR8 ;  /* 0x00000006090682a4 */ /* 0x000fc4000f8e0208 */
[----:B------:R-:W-:-:S04]  /*14c0*/  @!UP0 UIMAD UR4, UR7, UR19, UR5 ;  /* 0x00000013070482a4 */ /* 0x000fc8000f8e0205 */
[----:B------:R-:W-:Y:S01]  /*14d0*/  UIMAD UR24, UR4, UR14, UR10 ;  /* 0x0000000e041872a4 */ /* 0x000fe2000f8e020a */
[----:B------:R-:W-:Y:S02]  /*14e0*/  @!UP0 UMOV UR5, UR6 ;  /* 0x0000000600058c82 */ /* 0x000fe40008000000 */
[----:B------:R-:W-:-:S12]  /*14f0*/  UIMAD UR52, UR5, UR20, UR52 ;  /* 0x00000014053472a4 */ /* 0x000fd8000f8e0234 */
.L_x_18:
[----:B------:R-:W-:-:S09]  /*1500*/  UISETP.NE.AND UP0, UPT, UR23, 0x1, UPT ;  /* 0x000000011700788c */ /* 0x000fd2000bf05270 */
[----:B------:R-:W-:Y:S05]  /*1510*/  BRA.U UP0, `(.L_x_19) ;  /* 0x0000000100407547 */ /* 0x000fea000b800000 */
[----:B------:R-:W2:Y:S01]  /*1520*/  LDCU.128 UR8, c[0x0][0xc10] ;  /* 0x00018200ff0877ac */ /* 0x000ea20008000c00 */
[----:B------:R-:W3:Y:S01]  /*1530*/  LDCU UR12, c[0x0][0xc0c] ;  /* 0x00018180ff0c77ac */ /* 0x000ee20008000800 */
[----:B------:R-:W4:Y:S01]  /*1540*/  LDCU UR13, c[0x0][0xc20] ;  /* 0x00018400ff0d77ac */ /* 0x000f220008000800 */
[----:B--2---:R-:W-:Y:S02]  /*1550*/  UIMAD.WIDE.U32 UR4, UR52, UR8, URZ ;  /* 0x00000008340472a5 */ /* 0x004fe4000f8e00ff */
[----:B------:R-:W-:Y:S02]  /*1560*/  UIMAD.WIDE.U32 UR6, UR24, UR11, URZ ;  /* 0x0000000b180672a5 */ /* 0x000fe4000f8e00ff */
[----:B---3--:R-:W-:Y:S02]  /*1570*/  UISETP.NE.AND UP0, UPT, UR12, 0x1, UPT ;  /* 0x000000010c00788c */ /* 0x008fe4000bf05270 */
[----:B------:R-:W-:-:S03]  /*1580*/  USHF.R.U32.HI UR5, URZ, UR9, UR5 ;  /* 0x00000009ff057299 */ /* 0x000fc60008011605 */
[----:B------:R-:W-:Y:S01]  /*1590*/  UMOV UR4, UR7 ;  /* 0x0000000700047c82 */ /* 0x000fe20008000000 */
[----:B------:R-:W-:Y:S02]  /*15a0*/  USEL UR5, UR52, UR5, !UP0 ;  /* 0x0000000534057287 */ /* 0x000fe4000c000000 */
[----:B------:R-:W-:Y:S02]  /*15b0*/  UISETP.NE.AND UP0, UPT, UR10, 0x1, UPT ;  /* 0x000000010a00788c */ /* 0x000fe4000bf05270 */
[----:B----4-:R-:W-:-:S04]  /*15c0*/  USHF.R.U32.HI UR4, URZ, UR13, UR4 ;  /* 0x0000000dff047299 */ /* 0x010fc80008011604 */
[----:B------:R-:W-:-:S04]  /*15d0*/  USEL UR4, UR24, UR4, !UP0 ;  /* 0x0000000418047287 */ /* 0x000fc8000c000000 */
[----:B------:R-:W-:Y:S02]  /*15e0*/  UIADD3 UR6, UPT, UPT, -UR4, UR5, URZ ;  /* 0x0000000504067290 */ /* 0x000fe4000fffe1ff */
[----:B------:R-:W-:Y:S02]  /*15f0*/  UIADD3 UR4, UPT, UPT, UR4, -UR5, URZ ;  /* 0x8000000504047290 */ /* 0x000fe4000fffe0ff */
[----:B------:R-:W-:Y:S02]  /*1600*/  UIMAD UR24, UR6, UR10, UR24 ;  /* 0x0000000a061872a4 */ /* 0x000fe4000f8e0218 */
[----:B------:R-:W-:-:S12]  /*1610*/  UIMAD UR52, UR4, UR12, UR52 ;  /* 0x0000000c043472a4 */ /* 0x000fd8000f8e0234 */
.L_x_19:
[----:B------:R-:W-:Y:S05]  /*1620*/  BRA.U !UP6, `(.L_x_20) ;  /* 0x000000010e0c7547 */ /* 0x000fea000b800000 */
[----:B------:R-:W-:Y:S01]  /*1630*/  UCGABAR_WAIT ;  /* 0x0000000000007dc7 */ /* 0x000fe20008000000 */
[----:B------:R-:W-:Y:S01]  /*1640*/  CCTL.IVALL ;  /* 0x00000000ff00798f */ /* 0x000fe20002000000 */
[----:B------:R-:W-:Y:S05]  /*1650*/  BRA `(.L_x_21) ;  /* 0x0000000000047947 */ /* 0x000fea0003800000 */
.L_x_20:
[----:B------:R-:W-:Y:S06]  /*1660*/  BAR.SYNC.DEFER_BLOCKING 0x0 ;  /* 0x0000000000007b1d */ /* 0x000fec0000010000 */
.L_x_21:
[----:B------:R-:W-:Y:S05]  /*1670*/  BRA.U UP5, `(.L_x_22) ;  /* 0x0000001d05487547 */ /* 0x000fea000b800000 */
[----:B------:R-:W2:Y:S01]  /*1680*/  LDCU UR5, c[0x0][0x388] ;  /* 0x00007100ff0577ac */ /* 0x000ea20008000800 */
[----:B------:R-:W-:Y:S01]  /*1690*/  PLOP3.LUT P1, PT, PT, PT, UP3, 0x80, 0x8 ;  /* 0x000000000008781c */ /* 0x000fe20003f2f038 */
[----:B------:R-:W-:Y:S01]  /*16a0*/  IMAD.MOV.U32 R2, RZ, RZ, RZ ;  /* 0x000000ffff027224 */ /* 0x000fe200078e00ff */
[----:B------:R-:W-:Y:S01]  /*16b0*/  ISETP.EQ.OR P2, PT, R3, RZ, P3 ;  /* 0x000000ff0300720c */ /* 0x000fe20001f42670 */
[----:B------:R-:W3:Y:S01]  /*16c0*/  LDCU UR8, c[0x0][0x38c] ;  /* 0x00007180ff0877ac */ /* 0x000ee20008000800 */
[----:B------:R-:W-:Y:S01]  /*16d0*/  PLOP3.LUT P1, PT, P1, PT, PT, 0x8, 0x80 ;  /* 0x000000000080781c */ /* 0x000fe20000f2e170 */
[----:B------:R-:W4:Y:S01]  /*16e0*/  LDCU.64 UR6, c[0x0][0x390] ;  /* 0x00007200ff0677ac */ /* 0x000f220008000a00 */
[----:B------:R-:W-:Y:S01]  /*16f0*/  UISETP.NE.AND UP1, UPT, UR18, URZ, UPT ;  /* 0x000000ff1200728c */ /* 0x000fe2000bf25270 */
[----:B------:R-:W1:Y:S01]  /*1700*/  LDCU UR54, c[0x0][0x370] ;  /* 0x00006e00ff3677ac */ /* 0x000e620008000800 */
[----:B--2---:R-:W-:Y:S02]  /*1710*/  UIADD3 UR5, UPT, UPT, UR5, 0x1f, URZ ;  /* 0x0000001f05057890 */ /* 0x004fe4000fffe0ff */
[----:B------:R-:W-:-:S02]  /*1720*/  USEL UR38, UR56, 0x2, UP1 ;  /* 0x0000000238267887 */ /* 0x000fc40008800000 */
[----:B------:R-:W-:Y:S01]  /*1730*/  USHF.R.S32.HI UR4, URZ, 0x1f, UR5 ;  /* 0x0000001fff047899 */ /* 0x000fe20008011405 */
[----:B------:R-:W2:Y:S03]  /*1740*/  LDCU.64 UR46, c[0x0][0x348] ;  /* 0x00006900ff2e77ac */ /* 0x000ea60008000a00 */
[----:B------:R-:W-:Y:S02]  /*1750*/  ULEA.HI UR4, UR4, UR5, URZ, 0x5 ;  /* 0x0000000504047291 */ /* 0x000fe4000f8f28ff */
[----:B------:R-:W-:Y:S02]  /*1760*/  USHF.L.U32 UR5, UR21, 0x5, URZ ;  /* 0x0000000515057899 */ /* 0x000fe400080006ff */
[----:B------:R-:W-:Y:S02]  /*1770*/  USHF.R.S32.HI UR4, URZ, 0x5, UR4 ;  /* 0x00000005ff047899 */ /* 0x000fe40008011404 */
[----:B------:R-:W-:-:S02]  /*1780*/  ULOP3.LUT UR57, UR5, 0x20, URZ, 0xc0, !UPT ;  /* 0x0000002005397892 */ /* 0x000fc4000f8ec0ff */
[----:B---3--:R-:W-:Y:S02]  /*1790*/  UIMAD UR4, UR4, UR8, URZ ;  /* 0x00000008040472a4 */ /* 0x008fe4000f8e02ff */
[----:B------:R-:W-:Y:S02]  /*17a0*/  USHF.L.U32 UR58, UR21, 0x7, URZ ;  /* 0x00000007153a7899 */ /* 0x000fe400080006ff */
[----:B----4-:R-:W-:Y:S01]  /*17b0*/  UIMAD UR4, UR4, UR6, URZ ;  /* 0x00000006040472a4 */ /* 0x010fe2000f8e02ff */
[----:B-1----:R-:W1:Y:S03]  /*17c0*/  LDCU UR53, c[0x0][0x374] ;  /* 0x00006e80ff3577ac */ /* 0x002e660008000800 */
[----:B------:R-:W-:Y:S01]  /*17d0*/  UIMAD UR55, UR4, UR7, URZ ;  /* 0x00000007043772a4 */ /* 0x000fe2000f8e02ff */
[----:B------:R-:W-:Y:S01]  /*17e0*/  UMOV UR27, 0x1 ;  /* 0x00000001001b7882 */ /* 0x000fe20000000000 */
[----:B------:R-:W-:-:S02]  /*17f0*/  UMOV UR31, URZ ;  /* 0x000000ff001f7c82 */ /* 0x000fc40008000000 */
[----:B------:R-:W-:Y:S02]  /*1800*/  UISETP.NE.AND UP2, UPT, UR55, URZ, UPT ;  /* 0x000000ff3700728c */ /* 0x000fe4000bf45270 */
[----:B------:R-:W-:Y:S01]  /*1810*/  UISETP.LT.U32.AND UP0, UPT, UR55, 0x9, UPT ;  /* 0x000000093700788c */ /* 0x000fe2000bf01070 */
[----:B------:R-:W-:Y:S01]  /*1820*/  UMOV UR36, URZ ;  /* 0x000000ff00247c82 */ /* 0x000fe20008000000 */
[----:B------:R-:W-:Y:S02]  /*1830*/  UMOV UR42, URZ ;  /* 0x000000ff002a7c82 */ /* 0x000fe40008000000 */
[----:B------:R-:W-:-:S04]  /*1840*/  USEL UR4, UR55, 0x9, UP0 ;  /* 0x0000000937047887 */ /* 0x000fc80008000000 */
[----:B------:R-:W-:Y:S02]  /*1850*/  UIADD3 UR5, UPT, UPT, UR4, -0x1, URZ ;  /* 0xffffffff04057890 */ /* 0x000fe4000fffe0ff */
[----:B------:R-:W-:Y:S02]  /*1860*/  @!UP2 UIADD3 UR5, UPT, UPT, UR4, URZ, URZ ;  /* 0x000000ff0405a290 */ /* 0x000fe4000fffe0ff */
[----:B------:R-:W-:Y:S02]  /*1870*/  UIADD3 UR51, UPT, UPT, UR55, -UR4, URZ ;  /* 0x8000000437337290 */ /* 0x000fe4000fffe0ff */
[----:B-12---:R-:W-:-:S12]  /*1880*/  UIADD3 UR56, UPT, UPT, UR5, 0x1, URZ ;  /* 0x0000000105387890 */ /* 0x006fd8000fffe0ff */
.L_x_40:
[----:B------:R-:W1:Y:S01]  /*1890*/  S2UR UR30, SR_CgaCtaId ;  /* 0x00000000001e79c3 */ /* 0x000e620000008800 */
[----:B------:R-:W-:Y:S01]  /*18a0*/  UMOV UR4, 0x400 ;  /* 0x0000040000047882 */ /* 0x000fe20000000000 */
[----:B------:R-:W-:Y:S01]  /*18b0*/  MOV R0, UR27 ;  /* 0x0000001b00007c02 */ /* 0x000fe20008000f00 */
[----:B------:R-:W-:Y:S02]  /*18c0*/  UISETP.NE.AND UP0, UPT, UR55, URZ, UPT ;  /* 0x000000ff3700728c */ /* 0x000fe4000bf05270 */
[----:B------:R-:W-:Y:S01]  /*18d0*/  ULEA UR19, UR24, UR57, 0x6 ;  /* 0x0000003918137291 */ /* 0x000fe2000f8e30ff */
[----:B------:R-:W-:Y:S01]  /*18e0*/  SHF.L.U32 R0, R0, 0x1f, RZ ;  /* 0x0000001f00007819 */ /* 0x000fe200000006ff */
[----:B------:R-:W-:Y:S01]  /*18f0*/  UMOV UR28, URZ ;  /* 0x000000ff001c7c82 */ /* 0x000fe20008000000 */
[----:B------:R-:W-:Y:S01]  /*1900*/  UMOV UR22, URZ ;  /* 0x000000ff00167c82 */ /* 0x000fe20008000000 */
[----:B------:R-:W-:Y:S01]  /*1910*/  UMOV UR21, URZ ;  /* 0x000000ff00157c82 */ /* 0x000fe20008000000 */
[----:B------:R-:W-:Y:S01]  /*1920*/  UMOV UR20, URZ ;  /* 0x000000ff00147c82 */ /* 0x000fe20008000000 */
[----:B-1----:R-:W-:-:S04]  /*1930*/  ULEA UR30, UR30, UR4, 0x18 ;  /* 0x000000041e1e7291 */ /* 0x002fc8000f8ec0ff */
[----:B------:R-:W-:-:S09]  /*1940*/  ULEA UR4, UR31, UR30, 0x3 ;  /* 0x0000001e1f047291 */ /* 0x000fd2000f8e18ff */
[----:B------:R1:W2:Y:S01]  /*1950*/  SYNCS.PHASECHK.TRANS64.TRYWAIT P0, [UR4+0x48], R0 ;  /* 0x00004800ff0075a7 */ /* 0x0002a20008001104 */
[----:B------:R-:W-:-:S04]  /*1960*/  ULEA.HI UR4, UR52, UR52, URZ, 0x1 ;  /* 0x0000003434047291 */ /* 0x000fc8000f8f08ff */
[----:B------:R-:W-:-:S04]  /*1970*/  USHF.L.U32 UR4, UR4, 0x7, URZ ;  /* 0x0000000704047899 */ /* 0x000fc800080006ff */
[----:B------:R-:W-:-:S04]  /*1980*/  ULOP3.LUT UR4, UR4, 0xffffff00, URZ, 0xc0, !UPT ;  /* 0xffffff0004047892 */ /* 0x000fc8000f8ec0ff */
[----:B------:R-:W-:Y:S01]  /*1990*/  ULOP3.LUT UR43, UR4, 0x80, UR58, 0xf8, !UPT ;  /* 0x00000080042b7892 */ /* 0x000fe2000f8ef83a */
[----:B------:R-:W-:Y:S11]  /*19a0*/  BRA.U !UP0, `(.L_x_23) ;  /* 0x0000000508ac7547 */ /* 0x000ff6000b800000 */
[----:B------:R-:W3:Y:S01]  /*19b0*/  LDCU.128 UR12, c[0x0][0x480] ;  /* 0x00009000ff0c77ac */ /* 0x000ee20008000c00 */
[----:B------:R-:W4:Y:S01]  /*19c0*/  LDCU.128 UR8, c[0x0][0x490] ;  /* 0x00009200ff0877ac */ /* 0x000f220008000c00 */
[----:B------:R-:W1:Y:S01]  /*19d0*/  LDCU.64 UR20, c[0x0][0x4c0] ;  /* 0x00009800ff1477ac */ /* 0x000e620008000a00 */
[----:B------:R-:W1:Y:S01]  /*19e0*/  LDCU.64 UR16, c[0x0][0x4f0] ;  /* 0x00009e00ff1077ac */ /* 0x000e620008000a00 */
[----:B------:R-:W1:Y:S01]  /*19f0*/  LDCU UR18, c[0x0][0x4c8] ;  /* 0x00009900ff1277ac */ /* 0x000e620008000800 */
[----:B---3--:R-:W-:Y:S02]  /*1a00*/  UIMAD.WIDE.U32 UR4, UR43, UR13, URZ ;  /* 0x0000000d2b0472a5 */ /* 0x008fe4000f8e00ff */
[----:B------:R-:W-:Y:S02]  /*1a10*/  UISETP.NE.AND UP0, UPT, UR12, 0x1, UPT ;  /* 0x000000010c00788c */ /* 0x000fe4000bf05270 */
[----:B------:R-:W-:Y:S01]  /*1a20*/  USHF.R.U32.HI UR5, URZ, UR14, UR5 ;  /* 0x0000000eff057299 */ /* 0x000fe20008011605 */
[----:B------:R-:W3:Y:S03]  /*1a30*/  LDCU UR49, c[0x0][0x38c] ;  /* 0x00007180ff3177ac */ /* 0x000ee60008000800 */
[----:B------:R-:W-:-:S02]  /*1a40*/  USEL UR5, UR43, UR5, !UP0 ;  /* 0x000000052b057287 */ /* 0x000fc4000c000000 */
[----:B------:R-:W-:Y:S02]  /*1a50*/  UISETP.NE.AND UP0, UPT, UR15, 0x1, UPT ;  /* 0x000000010f00788c */ /* 0x000fe4000bf05270 */
[----:B----4-:R-:W-:Y:S01]  /*1a60*/  UIMAD.WIDE.U32 UR6, UR5, UR8, URZ ;  /* 0x00000008050672a5 */ /* 0x010fe2000f8e00ff */
[----:B------:R-:W4:Y:S01]  /*1a70*/  LDCU UR8, c[0x0][0x4a0] ;  /* 0x00009400ff0877ac */ /* 0x000f220008000800 */
[----:B------:R-:W1:Y:S05]  /*1a80*/  LDCU UR23, c[0x0][0x4cc] ;  /* 0x00009980ff1777ac */ /* 0x000e6a0008000800 */
[----:B------:R-:W-:Y:S01]  /*1a90*/  UMOV UR4, UR7 ;  /* 0x0000000700047c82 */ /* 0x000fe20008000000 */
[----:B------:R-:W1:Y:S01]  /*1aa0*/  LDCU.64 UR40, c[0x0][0x390] ;  /* 0x00007200ff2877ac */ /* 0x000e620008000a00 */
[----:B------:R-:W-:Y:S01]  /*1ab0*/  USHF.R.U32.HI UR4, URZ, UR9, UR4 ;  /* 0x00000009ff047299 */ /* 0x000fe20008011604 */
[----:B------:R-:W1:Y:S03]  /*1ac0*/  LDCU UR9, c[0x0][0x4ec] ;  /* 0x00009d80ff0977ac */ /* 0x000e660008000800 */
[----:B------:R-:W-:-:S02]  /*1ad0*/  USEL UR4, UR5, UR4, !UP0 ;  /* 0x0000000405047287 */ /* 0x000fc4000c000000 */
[----:B------:R-:W-:Y:S02]  /*1ae0*/  UISETP.NE.AND UP0, UPT, UR10, 0x1, UPT ;  /* 0x000000010a00788c */ /* 0x000fe4000bf05270 */
[----:B------:R-:W-:Y:S01]  /*1af0*/  UIMAD.WIDE.U32 UR6, UR4, UR11, URZ ;  /* 0x0000000b040672a5 */ /* 0x000fe2000f8e00ff */
[----:B------:R-:W1:Y:S01]  /*1b00*/  LDCU.64 UR24, c[0x0][0x4d0] ;  /* 0x00009a00ff1877ac */ /* 0x000e620008000a00 */
[----:B------:R-:W-:-:S05]  /*1b10*/  UIADD3 UR42, UPT, UPT, UR56, UR36, URZ ;  /* 0x00000024382a7290 */ /* 0x000fca000fffe0ff */
[----:B------:R-:W-:Y:S01]  /*1b20*/  UMOV UR6, UR7 ;  /* 0x0000000700067c82 */ /* 0x000fe20008000000 */
[----:B------:R-:W-:Y:S02]  /*1b30*/  UIADD3 UR7, UPT, UPT, -UR4, URZ, URZ ;  /* 0x000000ff04077290 */ /* 0x000fe4000fffe1ff */
[----:B----4-:R-:W-:Y:S02]  /*1b40*/  USHF.R.U32.HI UR6, URZ, UR8, UR6 ;  /* 0x00000008ff067299 */ /* 0x010fe40008011606 */
[----:B------:R-:W-:Y:S02]  /*1b50*/  UIADD3 UR8, UPT, UPT, -UR5, URZ, URZ ;  /* 0x000000ff05087290 */ /* 0x000fe4000fffe1ff */
[----:B------:R-:W-:Y:S02]  /*1b60*/  USEL UR14, UR4, UR6, !UP0 ;  /* 0x00000006040e7287 */ /* 0x000fe4000c000000 */
[----:B------:R-:W-:Y:S02]  /*1b70*/  UIMAD UR7, UR15, UR7, UR5 ;  /* 0x000000070f0772a4 */ /* 0x000fe4000f8e0205 */
[----:B------:R-:W-:-:S02]  /*1b80*/  UIADD3 UR6, UPT, UPT, -UR14, URZ, URZ ;  /* 0x000000ff0e067290 */ /* 0x000fc4000fffe1ff */
[----:B------:R-:W-:Y:S02]  /*1b90*/  UIMAD UR8, UR12, UR8, UR43 ;  /* 0x000000080c0872a4 */ /* 0x000fe4000f8e022b */
[----:B------:R-:W-:Y:S02]  /*1ba0*/  UIMAD UR13, UR10, UR6, UR4 ;  /* 0x000000060a0d72a4 */ /* 0x000fe4000f8e0204 */
[----:B-1----:R-:W-:Y:S02]  /*1bb0*/  UIMAD UR11, UR8, UR20, UR9 ;  /* 0x00000014080b72a4 */ /* 0x002fe4000f8e0209 */
[----:B------:R-:W-:Y:S01]  /*1bc0*/  UIMAD UR12, UR7, UR21, UR16 ;  /* 0x00000015070c72a4 */ /* 0x000fe2000f8e0210 */
[----:B------:R-:W1:Y:S02]  /*1bd0*/  LDCU.64 UR4, c[0x0][0x4f8] ;  /* 0x00009f00ff0477ac */ /* 0x000e640008000a00 */
[----:B------:R-:W4:Y:S01]  /*1be0*/  LDCU UR6, c[0x0][0x500] ;  /* 0x0000a000ff0677ac */ /* 0x000f220008000800 */
[----:B------:R-:W-:Y:S01]  /*1bf0*/  UIMAD UR13, UR13, UR18, UR17 ;  /* 0x000000120d0d72a4 */ /* 0x000fe2000f8e0211 */
[----:B------:R-:W-:Y:S01]  /*1c00*/  UMOV UR28, URZ ;  /* 0x000000ff001c7c82 */ /* 0x000fe20008000000 */
[----:B------:R-:W-:Y:S01]  /*1c10*/  UMOV UR7, UR31 ;  /* 0x0000001f00077c82 */ /* 0x000fe20008000000 */
[----:B------:R-:W-:Y:S01]  /*1c20*/  UMOV UR20, URZ ;  /* 0x000000ff00147c82 */ /* 0x000fe20008000000 */
[----:B------:R-:W-:Y:S01]  /*1c30*/  UMOV UR21, URZ ;  /* 0x000000ff00157c82 */ /* 0x000fe20008000000 */
[----:B---3--:R-:W-:-:S07]  /*1c40*/  UMOV UR22, URZ ;  /* 0x000000ff00167c82 */ /* 0x008fce0008000000 */
.L_x_29:
[----:B------:R-:W-:Y:S01]  /*1c50*/  @!P3 MOV R3, 0xa000 ;  /* 0x0000a0000003b802 */ /* 0x000fe20000000f00 */
[----:B------:R-:W-:Y:S01]  /*1c60*/  ULEA UR9, UR7, UR30, 0x3 ;  /* 0x0000001e07097291 */ /* 0x000fe2000f8e18ff */
[----:B--2---:R-:W-:Y:S11]  /*1c70*/  @P0 BRA `(.L_x_24) ;  /* 0x0000000000100947 */ /* 0x004ff60003800000 */
[----:B------:R-:W-:Y:S04]  /*1c80*/  MOV R4, UR27 ;  /* 0x0000001b00047c02 */ /* 0x000fe80008000f00 */
[----:B------:R-:W-:Y:S04]  /*1c90*/  SHF.L.U32 R4, R4, 0x1f, RZ ;  /* 0x0000001f04047819 */ /* 0x000fe800000006ff */
[----:B------:R-:W2:Y:S02]  /*1ca0*/  SYNCS.PHASECHK.TRANS64.TRYWAIT P0, [UR9+0x48], R4 ;  /* 0x00004804ff0075a7 */ /* 0x000ea40008001109 */
[----:B--2---:R-:W-:Y:S05]  /*1cb0*/  @!P0 BRA `(.L_x_25) ;  /* 0x0000007800fc8947 */ /* 0x004fea0003800000 */
.L_x_24:
[----:B------:R3:W-:Y:S01]  /*1cc0*/  @!P3 SYNCS.ARRIVE.TRANS64 RZ, [UR9], R3 ;  /* 0x00000003ffffb9a7 */ /* 0x0007e20008000009 */
[----:B------:R-:W-:Y:S04]  /*1cd0*/  ULOP3.LUT UR8, UR38, 0x2, URZ, 0xfc, !UPT ;  /* 0x0000000226087892 */ /* 0x000fe8000f8efcff */
[----:B------:R-:W-:Y:S09]  /*1ce0*/  UISETP.NE.AND UP0, UPT, UR8, 0x2, UPT ;  /* 0x000000020800788c */ /* 0x000ff2000bf05270 */
[----:B------:R-:W-:Y:S05]  /*1cf0*/  BRA.U UP0, `(.L_x_26) ;  /* 0x0000000100047547 */ /* 0x000fea000b800000 */
[----:B-1--4-:R-:W-:Y:S05]  /*1d00*/  BPT.TRAP 0x1 ;  /* 0x000000040000795c */ /* 0x012fea0000300000 */
.L_x_26:
[----:B------:R-:W-:Y:S04]  /*1d10*/  BSSY.RECONVERGENT B0, `(.L_x_27) ;  /* 0x0000003000007945 */ /* 0x000fe80003800200 */
[----:B------:R-:W-:Y:S05]  /*1d20*/  @P2 BRA `(.L_x_28) ;  /* 0x0000000000042947 */ /* 0x000fea0003800000 */
[----:B-1--4-:R-:W-:Y:S05]  /*1d30*/  BPT.TRAP 0x1 ;  /* 0x000000040000795c */ /* 0x012fea0000300000 */
.L_x_28:
[----:B-1--4-:R-:W-:Y:S05]  /*1d40*/  BSYNC.RECONVERGENT B0 ;  /* 0x0000000000007941 */ /* 0x012fea0003800200 */
.L_x_27:
[----:B------:R-:W-:Y:S02]  /*1d50*/  UIADD3 UR8, UPT, UPT, UR7, 0x1, URZ ;  /* 0x0000000107087890 */ /* 0x000fe4000fffe0ff */
[----:B------:R-:W-:Y:S02]  /*1d60*/  UIMAD UR15, UR20, UR23, UR4 ;  /* 0x00000017140f72a4 */ /* 0x000fe4000f8e0204 */
[----:B------:R-:W-:Y:S02]  /*1d70*/  UISETP.NE.AND UP0, UPT, UR8, 0x9, UPT ;  /* 0x000000090800788c */ /* 0x000fe4000bf05270 */
[----:B------:R-:W-:Y:S02]  /*1d80*/  ULEA UR17, UR7, UR30, 0xe ;  /* 0x0000001e07117291 */ /* 0x000fe4000f8e70ff */
[----:B------:R-:W-:Y:S02]  /*1d90*/  USEL UR10, URZ, 0x1, UP0 ;  /* 0x00000001ff0a7887 */ /* 0x000fe40008000000 */
[----:B------:R-:W-:Y:S02]  /*1da0*/  USEL UR31, UR8, URZ, UP0 ;  /* 0x000000ff081f7287 */ /* 0x000fe40008000000 */
[----:B------:R-:W-:Y:S02]  /*1db0*/  ULOP3.LUT UR27, UR27, UR10, URZ, 0x3c, !UPT ;  /* 0x0000000a1b1b7292 */ /* 0x000fe4000f8e3cff */
[----:B------:R-:W-:Y:S02]  /*1dc0*/  ULEA UR8, UR31, UR30, 0x3 ;  /* 0x0000001e1f087291 */ /* 0x000fe4000f8e18ff */
[----:B------:R-:W-:Y:S02]  /*1dd0*/  ULEA UR16, UR7, UR30, 0xc ;  /* 0x0000001e07107291 */ /* 0x000fe4000f8e60ff */
[----:B------:R-:W-:Y:S01]  /*1de0*/  UIADD3 UR34, UP0, UPT, UR46, 0x80, URZ ;  /* 0x000000802e227890 */ /* 0x000fe2000ff1e0ff */
[----:B--2---:R-:W-:Y:S01]  /*1df0*/  MOV R0, UR27 ;  /* 0x0000001b00007c02 */ /* 0x004fe20008000f00 */
[----:B------:R-:W-:Y:S02]  /*1e00*/  ULOP3.LUT UR9, UR9, 0xfefffff8, URZ, 0xc0, !UPT ;  /* 0xfefffff809097892 */ /* 0x000fe4000f8ec0ff */
[----:B------:R-:W-:Y:S01]  /*1e10*/  USHF.L.U32 UR10, UR28, 0x5, URZ ;  /* 0x000000051c0a7899 */ /* 0x000fe200080006ff */
[----:B------:R-:W-:Y:S01]  /*1e20*/  SHF.L.U32 R0, R0, 0x1f, RZ ;  /* 0x0000001f00007819 */ /* 0x000fe200000006ff */
[----:B------:R-:W-:Y:S02]  /*1e30*/  UIADD3.X UR35, UPT, UPT, URZ, UR47, URZ, UP0, !UPT ;  /* 0x0000002fff237290 */ /* 0x000fe400087fe4ff */
[----:B------:R-:W-:Y:S01]  /*1e40*/  UIADD3 UR32, UP3, UPT, UR46, 0x200, URZ ;  /* 0x000002002e207890 */ /* 0x000fe2000ff7e0ff */
[----:B------:R1:W2:Y:S01]  /*1e50*/  SYNCS.PHASECHK.TRANS64.TRYWAIT P0, [UR8+0x48], R0 ;  /* 0x00004800ff0075a7 */ /* 0x0002a20008001108 */
[----:B------:R-:W-:Y:S02]  /*1e60*/  UIMAD UR8, UR21, UR24, UR5 ;  /* 0x00000018150872a4 */ /* 0x000fe4000f8e0205 */
[----:B------:R-:W-:Y:S02]  /*1e70*/  UIMAD UR7, UR22, UR25, UR6 ;  /* 0x00000019160772a4 */ /* 0x000fe4000f8e0206 */
[----:B------:R-:W-:Y:S02]  /*1e80*/  ULEA UR15, UR8, UR15, 0x5 ;  /* 0x0000000f080f7291 */ /* 0x000fe4000f8e28ff */
[----:B------:R-:W-:Y:S02]  /*1e90*/  UIADD3 UR8, UPT, UPT, UR17, 0x8400, URZ ;  /* 0x0000840011087890 */ /* 0x000fe4000fffe0ff */
[----:B------:R-:W-:Y:S02]  /*1ea0*/  ULEA UR7, UR7, UR15, 0xa ;  /* 0x0000000f07077291 */ /* 0x000fe4000f8e50ff */
[----:B------:R-:W-:Y:S02]  /*1eb0*/  UIADD3.X UR33, UPT, UPT, URZ, UR47, URZ, UP3, !UPT ;  /* 0x0000002fff217290 */ /* 0x000fe40009ffe4ff */
[----:B------:R-:W-:Y:S02]  /*1ec0*/  UPRMT UR7, UR7, 0x5410, URZ ;  /* 0x0000541007077896 */ /* 0x000fe400080000ff */
[----:B------:R-:W-:Y:S02]  /*1ed0*/  UIADD3 UR16, UPT, UPT, UR16, 0x2c400, URZ ;  /* 0x0002c40010107890 */ /* 0x000fe4000fffe0ff */
[----:B------:R-:W-:Y:S02]  /*1ee0*/  UIADD3 UR37, UPT, UPT, UR20, 0x1, URZ ;  /* 0x0000000114257890 */ /* 0x000fe4000fffe0ff */
[----:B------:R-:W-:Y:S02]  /*1ef0*/  UIADD3 UR29, UPT, UPT, UR21, 0x1, URZ ;  /* 0x00000001151d7890 */ /* 0x000fe4000fffe0ff */
[----:B------:R-:W-:Y:S02]  /*1f00*/  UISETP.NE.AND UP2, UPT, UR37, UR49, UPT ;  /* 0x000000312500728c */ /* 0x000fe4000bf45270 */
[----:B------:R-:W-:Y:S02]  /*1f10*/  UIADD3 UR26, UPT, UPT, UR22, 0x1, URZ ;  /* 0x00000001161a7890 */ /* 0x000fe4000fffe0ff */
[----:B------:R-:W-:Y:S01]  /*1f20*/  UIADD3 UR36, UPT, UPT, UR36, 0x1, URZ ;  /* 0x0000000124247890 */ /* 0x000fe2000fffe0ff */
[----:B------:R-:W-:Y:S01]  /*1f30*/  UMOV UR44, 0x0 ;  /* 0x00000000002c7882 */ /* 0x000fe20000000000 */
[----:B------:R-:W-:Y:S01]  /*1f40*/  UMOV UR45, 0x10000000 ;  /* 0x10000000002d7882 */ /* 0x000fe20000000000 */
[----:B------:R-:W-:Y:S01]  /*1f50*/  UMOV UR17, UR9 ;  /* 0x0000000900117c82 */ /* 0x000fe20008000000 */
[----:B------:R4:W-:Y:S01]  /*1f60*/  UTMALDG.5D.IM2COL.2CTA [UR8], [UR34], UR7, desc[UR44] ;  /* 0x00002c08220073b4 */ /* 0x0009e20008261007 */
[----:B------:R-:W-:Y:S02]  /*1f70*/  UMOV UR18, UR10 ;  /* 0x0000000a00127c82 */ /* 0x000fe40008000000 */
[----:B------:R-:W-:Y:S04]  /*1f80*/  @UP2 UIADD3 UR29, UPT, UPT, UR21, URZ, URZ ;  /* 0x000000ff151d2290 */ /* 0x000fe8000fffe0ff */
[----:B------:R-:W-:Y:S01]  /*1f90*/  UISETP.NE.AND UP1, UPT, UR29, UR40, UPT ;  /* 0x000000281d00728c */ /* 0x000fe2000bf25270 */
[----:B------:R3:W-:Y:S10]  /*1fa0*/  UTMALDG.5D.2CTA [UR16], [UR32], desc[UR44] ;  /* 0x00002c10200075b4 */ /* 0x0007f40008221000 */
[----:B------:R-:W-:Y:S04]  /*1fb0*/  @UP1 UIADD3 UR26, UPT, UPT, UR22, URZ, URZ ;  /* 0x000000ff161a1290 */ /* 0x000fe8000fffe0ff */
[----:B------:R-:W-:Y:S02]  /*1fc0*/  UISETP.NE.AND UP0, UPT, UR26, UR41, UPT ;  /* 0x000000291a00728c */ /* 0x000fe4000bf05270 */
[----:B----4-:R-:W-:Y:S09]  /*1fd0*/  UIADD3 UR8, UPT, UPT, UR28, 0x1, URZ ;  /* 0x000000011c087890 */ /* 0x010ff2000fffe0ff */
[----:B------:R-:W-:Y:S01]  /*1fe0*/  @UP0 UIADD3 UR8, UPT, UPT, UR28, URZ, URZ ;  /* 0x000000ff1c080290 */ /* 0x000fe2000fffe0ff */
[----:B------:R-:W-:Y:S01]  /*1ff0*/  UMOV UR7, UR31 ;  /* 0x0000001f00077c82 */ /* 0x000fe20008000000 */
[----:B---3--:R-:W-:Y:S02]  /*2000*/  USEL UR22, UR26, URZ, UP0 ;  /* 0x000000ff1a167287 */ /* 0x008fe40008000000 */
[----:B------:R-:W-:Y:S02]  /*2010*/  UISETP.NE.AND UP0, UPT, UR36, UR42, UPT ;  /* 0x0000002a2400728c */ /* 0x000fe4000bf05270 */
[----:B------:R-:W-:Y:S02]  /*2020*/  USEL UR20, UR37, URZ, UP2 ;  /* 0x000000ff25147287 */ /* 0x000fe40009000000 */
[----:B------:R-:W-:Y:S01]  /*2030*/  USEL UR21, UR29, URZ, UP1 ;  /* 0x000000ff1d157287 */ /* 0x000fe20008800000 */
[----:B------:R-:W-:Y:S04]  /*2040*/  UMOV UR28, UR8 ;  /* 0x00000008001c7c82 */ /* 0x000fe80008000000 */
[----:B-1----:R-:W-:Y:S07]  /*2050*/  BRA.U UP0, `(.L_x_29) ;  /* 0xfffffff900fc7547 */ /* 0x002fee000b83ffff */
.L_x_23:
[----:B------:R-:W-:Y:S01]  /*2060*/  ULEA UR4, UR31, UR30, 0x3 ;  /* 0x0000001e1f047291 */ /* 0x000fe2000f8e18ff */
[----:B-1----:R-:W-:Y:S01]  /*2070*/  MOV R0, UR27 ;  /* 0x0000001b00007c02 */ /* 0x002fe20008000f00 */
[----:B------:R-:W-:Y:S01]  /*2080*/  @!P1 SYNCS.ARRIVE.TRANS64.A1T0 RZ, [UR30+0xd8], RZ ;  /* 0x0000d8ffffff99a7 */ /* 0x000fe2000810001e */
[----:B------:R-:W-:Y:S02]  /*2090*/  UISETP.GE.AND UP0, UPT, UR51, 0x1, UPT ;  /* 0x000000013300788c */ /* 0x000fe4000bf06270 */
[----:B------:R-:W-:-:S04]  /*20a0*/  SHF.L.U32 R0, R0, 0x1f, RZ ;  /* 0x0000001f00007819 */ /* 0x000fc800000006ff */
[----:B--2---:R1:W2:Y:S03]  /*20b0*/  SYNCS.PHASECHK.TRANS64.TRYWAIT P0, [UR4+0x48], R0 ;  /* 0x00004800ff0075a7 */ /* 0x0042a60008001104 */
[----:B------:R-:W-:Y:S05]  /*20c0*/  BRA.U !UP0, `(.L_x_30) ;  /* 0x0000000508a47547 */ /* 0x000fea000b800000 */
[----:B------:R-:W3:Y:S01]  /*20d0*/  LDCU.128 UR8, c[0x0][0x480] ;  /* 0x00009000ff0877ac */ /* 0x000ee20008000c00 */
[----:B------:R-:W4:Y:S01]  /*20e0*/  LDCU.128 UR32, c[0x0][0x490] ;  /* 0x00009200ff2077ac */ /* 0x000f220008000c00 */
[----:B------:R-:W1:Y:S01]  /*20f0*/  LDCU UR13, c[0x0][0x4c8] ;  /* 0x00009900ff0d77ac */ /* 0x000e620008000800 */
        /* <DEDUP_REMOVED lines=10> */
[----:B------:R-:W1:Y:S05]  /*21a0*/  LDCU.64 UR40, c[0x0][0x390] ;  /* 0x00007200ff2877ac */ /* 0x000e6a0008000a00 */
[----:B------:R-:W-:Y:S01]  /*21b0*/  UMOV UR4, UR7 ;  /* 0x0000000700047c82 */ /* 0x000fe20008000000 */
[----:B------:R-:W1:Y:S01]  /*21c0*/  LDCU.64 UR24, c[0x0][0x4d0] ;  /* 0x00009a00ff1877ac */ /* 0x000e620008000a00 */
[----:B------:R-:W-:Y:S01]  /*21d0*/  USHF.R.U32.HI UR4, URZ, UR33, UR4 ;  /* 0x00000021ff047299 */ /* 0x000fe20008011604 */
[----:B------:R-:W4:Y:S03]  /*21e0*/  LDCU.64 UR32, c[0x0][0x4c0] ;  /* 0x00009800ff2077ac */ /* 0x000f260008000a00 */
[----:B------:R-:W-:-:S02]  /*21f0*/  USEL UR4, UR5, UR4, !UP0 ;  /* 0x0000000405047287 */ /* 0x000fc4000c000000 */
[----:B------:R-:W-:Y:S02]  /*2200*/  UISETP.NE.AND UP0, UPT, UR34, 0x1, UPT ;  /* 0x000000012200788c */ /* 0x000fe4000bf05270 */
[----:B------:R-:W-:Y:S02]  /*2210*/  UIMAD.WIDE.U32 UR6, UR4, UR35, URZ ;  /* 0x00000023040672a5 */ /* 0x000fe4000f8e00ff */
[----:B------:R-:W-:Y:S01]  /*2220*/  UIADD3 UR42, UPT, UPT, UR51, UR42, URZ ;  /* 0x0000002a332a7290 */ /* 0x000fe2000fffe0ff */
[----:B------:R-:W-:-:S04]  /*2230*/  UMOV UR37, UR51 ;  /* 0x0000003300257c82 */ /* 0x000fc80008000000 */
[----:B------:R-:W-:Y:S01]  /*2240*/  UMOV UR6, UR7 ;  /* 0x0000000700067c82 */ /* 0x000fe20008000000 */
[----:B------:R-:W-:Y:S02]  /*2250*/  UIADD3 UR7, UPT, UPT, -UR5, URZ, URZ ;  /* 0x000000ff05077290 */ /* 0x000fe4000fffe1ff */
[----:B---3--:R-:W-:Y:S02]  /*2260*/  USHF.R.U32.HI UR6, URZ, UR9, UR6 ;  /* 0x00000009ff067299 */ /* 0x008fe40008011606 */
[----:B------:R-:W-:Y:S02]  /*2270*/  UIMAD UR7, UR8, UR7, UR43 ;  /* 0x00000007080772a4 */ /* 0x000fe4000f8e022b */
[----:B------:R-:W-:Y:S02]  /*2280*/  USEL UR14, UR4, UR6, !UP0 ;  /* 0x00000006040e7287 */ /* 0x000fe4000c000000 */
[----:B------:R-:W-:Y:S02]  /*2290*/  UIADD3 UR6, UPT, UPT, -UR4, URZ, URZ ;  /* 0x000000ff04067290 */ /* 0x000fe4000fffe1ff */
[----:B------:R-:W-:-:S02]  /*22a0*/  UIADD3 UR9, UPT, UPT, -UR14, URZ, URZ ;  /* 0x000000ff0e097290 */ /* 0x000fc4000fffe1ff */
[----:B------:R-:W-:Y:S02]  /*22b0*/  UIMAD UR12, UR11, UR6, UR5 ;  /* 0x000000060b0c72a4 */ /* 0x000fe4000f8e0205 */
[----:B------:R-:W-:Y:S02]  /*22c0*/  UIMAD UR9, UR34, UR9, UR4 ;  /* 0x00000009220972a4 */ /* 0x000fe4000f8e0204 */
[----:B----4-:R-:W-:Y:S01]  /*22d0*/  UIMAD UR11, UR7, UR32, UR10 ;  /* 0x00000020070b72a4 */ /* 0x010fe2000f8e020a */
[----:B------:R-:W3:Y:S02]  /*22e0*/  LDCU UR43, c[0x0][0x38c] ;  /* 0x00007180ff2b77ac */ /* 0x000ee40008000800 */
[----:B------:R-:W4:Y:S01]  /*22f0*/  LDCU UR6, c[0x0][0x500] ;  /* 0x0000a000ff0677ac */ /* 0x000f220008000800 */
[----:B------:R-:W2:Y:S01]  /*2300*/  LDCU.64 UR4, c[0x0][0x4f8] ;  /* 0x00009f00ff0477ac */ /* 0x000ea20008000a00 */
[----:B-1----:R-:W-:Y:S02]  /*2310*/  UIMAD UR12, UR12, UR33, UR16 ;  /* 0x000000210c0c72a4 */ /* 0x002fe4000f8e0210 */
[----:B------:R-:W-:Y:S01]  /*2320*/  UIMAD UR13, UR9, UR13, UR17 ;  /* 0x0000000d090d72a4 */ /* 0x000fe2000f8e0211 */
[----:B------:R-:W-:-:S11]  /*2330*/  UMOV UR7, UR31 ;  /* 0x0000001f00077c82 */ /* 0x000fd60008000000 */
.L_x_36:
[----:B------:R-:W-:Y:S01]  /*2340*/  @!P3 MOV R3, 0xa000 ;  /* 0x0000a0000003b802 */ /* 0x000fe20000000f00 */
[----:B------:R-:W-:Y:S01]  /*2350*/  ULEA UR9, UR7, UR30, 0x3 ;  /* 0x0000001e07097291 */ /* 0x000fe2000f8e18ff */
[----:B--23--:R-:W-:Y:S11]  /*2360*/  @P0 BRA `(.L_x_31) ;  /* 0x0000000000100947 */ /* 0x00cff60003800000 */
[----:B------:R-:W-:Y:S04]  /*2370*/  MOV R4, UR27 ;  /* 0x0000001b00047c02 */ /* 0x000fe80008000f00 */
[----:B------:R-:W-:Y:S04]  /*2380*/  SHF.L.U32 R4, R4, 0x1f, RZ ;  /* 0x0000001f04047819 */ /* 0x000fe800000006ff */
[----:B------:R-:W1:Y:S02]  /*2390*/  SYNCS.PHASECHK.TRANS64.TRYWAIT P0, [UR9+0x48], R4 ;  /* 0x00004804ff0075a7 */ /* 0x000e640008001109 */
[----:B-1----:R-:W-:Y:S05]  /*23a0*/  @!P0 BRA `(.L_x_32) ;  /* 0x0000007400588947 */ /* 0x002fea0003800000 */
.L_x_31:
[----:B------:R2:W-:Y:S01]  /*23b0*/  @!P3 SYNCS.ARRIVE.TRANS64 RZ, [UR9], R3 ;  /* 0x00000003ffffb9a7 */ /* 0x0005e20008000009 */
[----:B------:R-:W-:Y:S04]  /*23c0*/  ULOP3.LUT UR8, UR38, 0x2, URZ, 0xfc, !UPT ;  /* 0x0000000226087892 */ /* 0x000fe8000f8efcff */
[----:B------:R-:W-:Y:S09]  /*23d0*/  UISETP.NE.AND UP0, UPT, UR8, 0x2, UPT ;  /* 0x000000020800788c */ /* 0x000ff2000bf05270 */
[----:B------:R-:W-:Y:S05]  /*23e0*/  BRA.U UP0, `(.L_x_33) ;  /* 0x0000000100047547 */ /* 0x000fea000b800000 */
[----:B---34-:R-:W-:Y:S05]  /*23f0*/  BPT.TRAP 0x1 ;  /* 0x000000040000795c */ /* 0x018fea0000300000 */
.L_x_33:
[----:B------:R-:W-:Y:S04]  /*2400*/  BSSY.RECONVERGENT B0, `(.L_x_34) ;  /* 0x0000003000007945 */ /* 0x000fe80003800200 */
[----:B------:R-:W-:Y:S05]  /*2410*/  @P2 BRA `(.L_x_35) ;  /* 0x0000000000042947 */ /* 0x000fea0003800000 */
[----:B---34-:R-:W-:Y:S05]  /*2420*/  BPT.TRAP 0x1 ;  /* 0x000000040000795c */ /* 0x018fea0000300000 */
.L_x_35:
[----:B---34-:R-:W-:Y:S05]  /*2430*/  BSYNC.RECONVERGENT B0 ;  /* 0x0000000000007941 */ /* 0x018fea0003800200 */
.L_x_34:
[----:B------:R-:W-:Y:S02]  /*2440*/  UIADD3 UR8, UPT, UPT, UR7, 0x1, URZ ;  /* 0x0000000107087890 */ /* 0x000fe4000fffe0ff */
[----:B------:R-:W-:Y:S02]  /*2450*/  UIMAD UR16, UR20, UR23, UR4 ;  /* 0x00000017141072a4 */ /* 0x000fe4000f8e0204 */
[----:B------:R-:W-:Y:S02]  /*2460*/  UISETP.NE.AND UP0, UPT, UR8, 0x9, UPT ;  /* 0x000000090800788c */ /* 0x000fe4000bf05270 */
[----:B------:R-:W-:Y:S02]  /*2470*/  UIMAD UR15, UR21, UR24, UR5 ;  /* 0x00000018150f72a4 */ /* 0x000fe4000f8e0205 */
[----:B------:R-:W-:Y:S02]  /*2480*/  USEL UR10, URZ, 0x1, UP0 ;  /* 0x00000001ff0a7887 */ /* 0x000fe40008000000 */
[----:B------:R-:W-:Y:S02]  /*2490*/  USEL UR31, UR8, URZ, UP0 ;  /* 0x000000ff081f7287 */ /* 0x000fe40008000000 */
[----:B------:R-:W-:Y:S02]  /*24a0*/  ULOP3.LUT UR27, UR27, UR10, URZ, 0x3c, !UPT ;  /* 0x0000000a1b1b7292 */ /* 0x000fe4000f8e3cff */
[----:B------:R-:W-:Y:S02]  /*24b0*/  ULEA UR8, UR31, UR30, 0x3 ;  /* 0x0000001e1f087291 */ /* 0x000fe4000f8e18ff */
[----:B------:R-:W-:Y:S02]  /*24c0*/  ULEA UR17, UR7, UR30, 0xc ;  /* 0x0000001e07117291 */ /* 0x000fe4000f8e60ff */
[----:B------:R-:W-:Y:S01]  /*24d0*/  ULEA UR15, UR15, UR16, 0x5 ;  /* 0x000000100f0f7291 */ /* 0x000fe2000f8e28ff */
[----:B-1----:R-:W-:Y:S01]  /*24e0*/  MOV R0, UR27 ;  /* 0x0000001b00007c02 */ /* 0x002fe20008000f00 */
[----:B------:R-:W-:Y:S02]  /*24f0*/  UIADD3 UR34, UP0, UPT, UR46, 0x80, URZ ;  /* 0x000000802e227890 */ /* 0x000fe4000ff1e0ff */
[----:B------:R-:W-:Y:S01]  /*2500*/  ULOP3.LUT UR9, UR9, 0xfefffff8, URZ, 0xc0, !UPT ;  /* 0xfefffff809097892 */ /* 0x000fe2000f8ec0ff */
[----:B------:R-:W-:Y:S01]  /*2510*/  SHF.L.U32 R0, R0, 0x1f, RZ ;  /* 0x0000001f00007819 */ /* 0x000fe200000006ff */
[----:B------:R-:W-:Y:S02]  /*2520*/  USHF.L.U32 UR10, UR28, 0x5, URZ ;  /* 0x000000051c0a7899 */ /* 0x000fe400080006ff */
[----:B------:R-:W-:Y:S01]  /*2530*/  UIADD3.X UR35, UPT, UPT, URZ, UR47, URZ, UP0, !UPT ;  /* 0x0000002fff237290 */ /* 0x000fe200087fe4ff */
[----:B------:R1:W3:Y:S01]  /*2540*/  SYNCS.PHASECHK.TRANS64.TRYWAIT P0, [UR8+0x48], R0 ;  /* 0x00004800ff0075a7 */ /* 0x0002e20008001108 */
[----:B------:R-:W-:Y:S02]  /*2550*/  ULEA UR8, UR7, UR30, 0xe ;  /* 0x0000001e07087291 */ /* 0x000fe4000f8e70ff */
[----:B------:R-:W-:Y:S02]  /*2560*/  UIMAD UR7, UR22, UR25, UR6 ;  /* 0x00000019160772a4 */ /* 0x000fe4000f8e0206 */
[----:B------:R-:W-:Y:S02]  /*2570*/  UIADD3 UR8, UPT, UPT, UR8, 0x8400, URZ ;  /* 0x0000840008087890 */ /* 0x000fe4000fffe0ff */
[----:B------:R-:W-:Y:S02]  /*2580*/  ULEA UR7, UR7, UR15, 0xa ;  /* 0x0000000f07077291 */ /* 0x000fe4000f8e50ff */
[----:B------:R-:W-:Y:S02]  /*2590*/  UIADD3 UR32, UP3, UPT, UR46, 0x200, URZ ;  /* 0x000002002e207890 */ /* 0x000fe4000ff7e0ff */
[----:B------:R-:W-:Y:S02]  /*25a0*/  UPRMT UR7, UR7, 0x5410, URZ ;  /* 0x0000541007077896 */ /* 0x000fe400080000ff */
[----:B------:R-:W-:Y:S02]  /*25b0*/  UIADD3.X UR33, UPT, UPT, URZ, UR47, URZ, UP3, !UPT ;  /* 0x0000002fff217290 */ /* 0x000fe40009ffe4ff */
[----:B------:R-:W-:Y:S02]  /*25c0*/  UIADD3 UR16, UPT, UPT, UR17, 0x2c400, URZ ;  /* 0x0002c40011107890 */ /* 0x000fe4000fffe0ff */
[----:B------:R-:W-:Y:S02]  /*25d0*/  UIADD3 UR36, UPT, UPT, UR20, 0x1, URZ ;  /* 0x0000000114247890 */ /* 0x000fe4000fffe0ff */
[----:B------:R-:W-:Y:S02]  /*25e0*/  UIADD3 UR29, UPT, UPT, UR21, 0x1, URZ ;  /* 0x00000001151d7890 */ /* 0x000fe4000fffe0ff */
[----:B------:R-:W-:Y:S02]  /*25f0*/  UISETP.NE.AND UP2, UPT, UR36, UR43, UPT ;  /* 0x0000002b2400728c */ /* 0x000fe4000bf45270 */
[----:B------:R-:W-:Y:S01]  /*2600*/  UIADD3 UR26, UPT, UPT, UR22, 0x1, URZ ;  /* 0x00000001161a7890 */ /* 0x000fe2000fffe0ff */
[----:B------:R-:W-:Y:S01]  /*2610*/  UMOV UR44, 0x0 ;  /* 0x00000000002c7882 */ /* 0x000fe20000000000 */
[----:B------:R-:W-:Y:S01]  /*2620*/  UMOV UR45, 0x10000000 ;  /* 0x10000000002d7882 */ /* 0x000fe20000000000 */
[----:B------:R-:W-:Y:S01]  /*2630*/  UMOV UR17, UR9 ;  /* 0x0000000900117c82 */ /* 0x000fe20008000000 */
[----:B------:R4:W-:Y:S01]  /*2640*/  UTMALDG.5D.IM2COL.2CTA [UR8], [UR34], UR7, desc[UR44] ;  /* 0x00002c08220073b4 */ /* 0x0009e20008261007 */
[----:B------:R-:W-:Y:S04]  /*2650*/  UMOV UR18, UR10 ;  /* 0x0000000a00127c82 */ /* 0x000fe80008000000 */
[----:B------:R-:W-:Y:S04]  /*2660*/  @UP2 UIADD3 UR29, UPT, UPT, UR21, URZ, URZ ;  /* 0x000000ff151d2290 */ /* 0x000fe8000fffe0ff */
[----:B------:R-:W-:Y:S01]  /*2670*/  UISETP.NE.AND UP1, UPT, UR29, UR40, UPT ;  /* 0x000000281d00728c */ /* 0x000fe2000bf25270 */
[----:B------:R2:W-:Y:S10]  /*2680*/  UTMALDG.5D.2CTA [UR16], [UR32], desc[UR44] ;  /* 0x00002c10200075b4 */ /* 0x0005f40008221000 */
[----:B------:R-:W-:Y:S04]  /*2690*/  @UP1 UIADD3 UR26, UPT, UPT, UR22, URZ, URZ ;  /* 0x000000ff161a1290 */ /* 0x000fe8000fffe0ff */
[----:B------:R-:W-:Y:S02]  /*26a0*/  UISETP.NE.AND UP0, UPT, UR26, UR41, UPT ;  /* 0x000000291a00728c */ /* 0x000fe4000bf05270 */
[----:B----4-:R-:W-:Y:S09]  /*26b0*/  UIADD3 UR8, UPT, UPT, UR28, 0x1, URZ ;  /* 0x000000011c087890 */ /* 0x010ff2000fffe0ff */
[----:B------:R-:W-:Y:S02]  /*26c0*/  @UP0 UIADD3 UR8, UPT, UPT, UR28, URZ, URZ ;  /* 0x000000ff1c080290 */ /* 0x000fe4000fffe0ff */
[----:B------:R-:W-:Y:S02]  /*26d0*/  UIADD3 UR7, UPT, UPT, UR37, -0x1, URZ ;  /* 0xffffffff25077890 */ /* 0x000fe4000fffe0ff */
[----:B--2---:R-:W-:Y:S02]  /*26e0*/  USEL UR22, UR26, URZ, UP0 ;  /* 0x000000ff1a167287 */ /* 0x004fe40008000000 */
[----:B------:R-:W-:Y:S02]  /*26f0*/  UISETP.GT.U32.AND UP0, UPT, UR37, 0x1, UPT ;  /* 0x000000012500788c */ /* 0x000fe4000bf04070 */
[----:B------:R-:W-:Y:S02]  /*2700*/  USEL UR20, UR36, URZ, UP2 ;  /* 0x000000ff24147287 */ /* 0x000fe40009000000 */
[----:B------:R-:W-:Y:S01]  /*2710*/  USEL UR21, UR29, URZ, UP1 ;  /* 0x000000ff1d157287 */ /* 0x000fe20008800000 */
[----:B------:R-:W-:Y:S01]  /*2720*/  UMOV UR37, UR7 ;  /* 0x0000000700257c82 */ /* 0x000fe20008000000 */
[----:B------:R-:W-:Y:S01]  /*2730*/  UMOV UR7, UR31 ;  /* 0x0000001f00077c82 */ /* 0x000fe20008000000 */
[----:B------:R-:W-:Y:S02]  /*2740*/  UMOV UR28, UR8 ;  /* 0x00000008001c7c82 */ /* 0x000fe40008000000 */
[----:B-1----:R-:W-:Y:S07]  /*2750*/  BRA.U UP0, `(.L_x_36) ;  /* 0xfffffff900f87547 */ /* 0x002fee000b83ffff */
.L_x_30:
[----:B------:R-:W-:Y:S01]  /*2760*/  SHF.L.U32 R3, R2, 0x1f, RZ ;  /* 0x0000001f02037819 */ /* 0x000fe200000006ff */
[----:B------:R-:W-:-:S03]  /*2770*/  NOP ;  /* 0x0000000000007918 */ /* 0x000fc60000000000 */
[----:B--23--:R-:W2:Y:S02]  /*2780*/  SYNCS.PHASECHK.TRANS64.TRYWAIT P0, [UR30+0xe0], R3 ;  /* 0x0000e003ff0075a7 */ /* 0x00cea4000800111e */
[----:B--2---:R-:W-:Y:S05]  /*2790*/  @!P0 BRA `(.L_x_37) ;  /* 0x0000007000748947 */ /* 0x004fea0003800000 */
.L_x_151:
[----:B------:R-:W2:Y:S01]  /*27a0*/  LDS.128 R4, [UR30+0x120] ;  /* 0x0001201eff047984 */ /* 0x000ea20008000c00 */
[----:B------:R-:W-:Y:S02]  /*27b0*/  UIADD3 UR4, UPT, UPT, UR30, 0xe8, URZ ;  /* 0x000000e81e047890 */ /* 0x000fe4000fffe0ff */
[----:B------:R-:W-:Y:S01]  /*27c0*/  UISETP.GE.AND UP0, UPT, UR39, 0x1, UPT ;  /* 0x000000012700788c */ /* 0x000fe2000bf06270 */
[----:B------:R-:W-:Y:S01]  /*27d0*/  @!PT LDS RZ, [RZ] ;  /* 0x00000000fffff984 */ /* 0x000fe20000000800 */
[----:B------:R-:W-:Y:S01]  /*27e0*/  @!PT LDS RZ, [RZ] ;  /* 0x00000000fffff984 */ /* 0x000fe20000000800 */
[----:B------:R-:W-:Y:S01]  /*27f0*/  @!PT LDS RZ, [RZ] ;  /* 0x00000000fffff984 */ /* 0x000fe20000000800 */
[----:B------:R-:W-:Y:S01]  /*2800*/  @!PT LDS RZ, [RZ] ;  /* 0x00000000fffff984 */ /* 0x000fe20000000800 */
[----:B------:R3:W-:Y:S06]  /*2810*/  MEMBAR.ALL.CTA ;  /* 0x0000000000007992 */ /* 0x0007ec0000008000 */
[----:B---3--:R-:W3:Y:S01]  /*2820*/  FENCE.VIEW.ASYNC.S ;  /* 0x00000000000073c6 */ /* 0x008ee20000000000 */
[----:B------:R-:W-:-:S09]  /*2830*/  UPRMT UR4, URZ, 0x654, UR4 ;  /* 0x00000654ff047896 */ /* 0x000fd20008000004 */
[----:B---3--:R-:W-:Y:S01]  /*2840*/  SYNCS.ARRIVE.TRANS64.RED.A1T0 RZ, [UR4], RZ ;  /* 0x000000ffffff79a7 */ /* 0x008fe20008100404 */
[----:B--2---:R-:W-:-:S13]  /*2850*/  LOP3.LUT P0, RZ, R6, 0x1, RZ, 0xc0, !PT ;  /* 0x0000000106ff7812 */ /* 0x004fda000780c0ff */
[----:B------:R-:W-:Y:S01]  /*2860*/  VOTEU.ANY UP1, P0 ;  /* 0x0000000000ff7886 */ /* 0x000fe20000020100 */
[----:B------:R-:W-:-:S13]  /*2870*/  PLOP3.LUT P0, PT, PT, PT, UP1, 0x80, 0x8 ;  /* 0x000000000008781c */ /* 0x000fda0003f0f018 */
[----:B-1----:R-:W-:Y:S02]  /*2880*/  @P0 MOV R0, R4 ;  /* 0x0000000400000202 */ /* 0x002fe40000000f00 */
[----:B------:R-:W-:Y:S02]  /*2890*/  @P0 LOP3.LUT R4, R5, 0xffff, RZ, 0xc0, !PT ;  /* 0x0000ffff05040812 */ /* 0x000fe400078ec0ff */
[----:B------:R-:W-:Y:S02]  /*28a0*/  @P0 R2UR UR6, R0 ;  /* 0x00000000000602ca */ /* 0x000fe400000e0000 */
[----:B------:R-:W-:-:S11]  /*28b0*/  @P0 R2UR UR5, R4 ;  /* 0x00000000040502ca */ /* 0x000fd600000e0000 */
[----:B------:R-:W-:Y:S02]  /*28c0*/  @UP1 UMOV UR50, UR6 ;  /* 0x0000000600321c82 */ /* 0x000fe40008000000 */
[----:B------:R-:W-:Y:S01]  /*28d0*/  @UP1 UMOV UR48, UR5 ;  /* 0x0000000500301c82 */ /* 0x000fe20008000000 */
[----:B------:R-:W-:Y:S05]  /*28e0*/  BRA.U !UP0, `(.L_x_38) ;  /* 0x0000000108d47547 */ /* 0x000fea000b800000 */
[----:B------:R-:W1:Y:S01]  /*28f0*/  LDCU.128 UR16, c[0x0][0xc10] ;  /* 0x00018200ff1077ac */ /* 0x000e620008000c00 */
[----:B------:R-:W2:Y:S01]  /*2900*/  LDCU UR20, c[0x0][0xc20] ;  /* 0x00018400ff1477ac */ /* 0x000ea20008000800 */
[----:B------:R-:W3:Y:S01]  /*2910*/  LDCU UR13, c[0x0][0xc0c] ;  /* 0x00018180ff0d77ac */ /* 0x000ee20008000800 */
[----:B------:R-:W4:Y:S01]  /*2920*/  LDCU.64 UR14, c[0x0][0xc28] ;  /* 0x00018500ff0e77ac */ /* 0x000f220008000a00 */
[----:B------:R-:W-:Y:S02]  /*2930*/  UISETP.NE.AND UP3, UPT, UR39, 0x1, UPT ;  /* 0x000000012700788c */ /* 0x000fe4000bf65270 */
[----:B-1----:R-:W-:Y:S02]  /*2940*/  UIMAD.WIDE.U32 UR4, UR53, UR19, URZ ;  /* 0x00000013350472a5 */ /* 0x002fe4000f8e00ff */
[----:B------:R-:W-:Y:S02]  /*2950*/  UIMAD.WIDE.U32 UR6, UR54, UR16, URZ ;  /* 0x00000010360672a5 */ /* 0x000fe4000f8e00ff */
[----:B------:R-:W-:-:S02]  /*2960*/  UISETP.NE.AND UP0, UPT, UR18, 0x1, UPT ;  /* 0x000000011200788c */ /* 0x000fc4000bf05270 */
[----:B------:R-:W-:Y:S01]  /*2970*/  UIMAD.WIDE.U32 UR10, UR48, UR19, URZ ;  /* 0x00000013300a72a5 */ /* 0x000fe2000f8e00ff */
[----:B------:R-:W-:Y:S01]  /*2980*/  UMOV UR4, UR5 ;  /* 0x0000000500047c82 */ /* 0x000fe20008000000 */
[----:B---3--:R-:W-:Y:S02]  /*2990*/  UISETP.NE.AND UP2, UPT, UR13, 0x1, UPT ;  /* 0x000000010d00788c */ /* 0x008fe4000bf45270 */
[----:B--2---:R-:W-:Y:S02]  /*29a0*/  USHF.R.U32.HI UR5, URZ, UR20, UR4 ;  /* 0x00000014ff057299 */ /* 0x004fe40008011604 */
[----:B------:R-:W-:Y:S01]  /*29b0*/  UIMAD.WIDE.U32 UR8, UR50, UR16, URZ ;  /* 0x00000010320872a5 */ /* 0x000fe2000f8e00ff */
[----:B------:R-:W-:Y:S01]  /*29c0*/  UMOV UR4, UR7 ;  /* 0x0000000700047c82 */ /* 0x000fe20008000000 */
[----:B------:R-:W-:Y:S02]  /*29d0*/  USEL UR5, UR53, UR5, !UP0 ;  /* 0x0000000535057287 */ /* 0x000fe4000c000000 */
[----:B------:R-:W-:-:S02]  /*29e0*/  USHF.R.U32.HI UR4, URZ, UR17, UR4 ;  /* 0x00000011ff047299 */ /* 0x000fc40008011604 */
[----:B----4-:R-:W-:Y:S02]  /*29f0*/  UIMAD.WIDE.U32 UR6, UR5, UR14, URZ ;  /* 0x0000000e050672a5 */ /* 0x010fe4000f8e00ff */
[----:B------:R-:W-:Y:S01]  /*2a00*/  USEL UR12, UR54, UR4, !UP2 ;  /* 0x00000004360c7287 */ /* 0x000fe2000d000000 */
[----:B------:R-:W-:Y:S02]  /*2a10*/  UMOV UR8, UR9 ;  /* 0x0000000900087c82 */ /* 0x000fe40008000000 */
[----:B------:R-:W-:Y:S01]  /*2a20*/  UMOV UR4, UR11 ;  /* 0x0000000b00047c82 */ /* 0x000fe20008000000 */
[----:B------:R-:W-:Y:S01]  /*2a30*/  UIMAD.WIDE.U32 UR10, UR12, UR14, URZ ;  /* 0x0000000e0c0a72a5 */ /* 0x000fe2000f8e00ff */
[----:B------:R-:W-:Y:S01]  /*2a40*/  UMOV UR6, UR7 ;  /* 0x0000000700067c82 */ /* 0x000fe20008000000 */
[----:B------:R-:W-:Y:S02]  /*2a50*/  USHF.R.U32.HI UR4, URZ, UR20, UR4 ;  /* 0x00000014ff047299 */ /* 0x000fe40008011604 */
[----:B------:R-:W-:-:S02]  /*2a60*/  @UP3 USHF.R.U32.HI UR5, URZ, UR15, UR6 ;  /* 0x0000000fff053299 */ /* 0x000fc40008011606 */
[----:B------:R-:W-:Y:S01]  /*2a70*/  USHF.R.U32.HI UR17, URZ, UR17, UR8 ;  /* 0x00000011ff117299 */ /* 0x000fe20008011608 */
[----:B------:R-:W-:Y:S01]  /*2a80*/  UMOV UR6, UR11 ;  /* 0x0000000b00067c82 */ /* 0x000fe20008000000 */
[----:B------:R-:W-:Y:S02]  /*2a90*/  USEL UR4, UR48, UR4, !UP0 ;  /* 0x0000000430047287 */ /* 0x000fe4000c000000 */
[----:B------:R-:W-:Y:S02]  /*2aa0*/  @UP3 USHF.R.U32.HI UR12, URZ, UR15, UR6 ;  /* 0x0000000fff0c3299 */ /* 0x000fe40008011606 */
[----:B------:R-:W-:Y:S02]  /*2ab0*/  UIMAD UR6, UR39, UR5, URZ ;  /* 0x00000005270672a4 */ /* 0x000fe4000f8e02ff */
[----:B------:R-:W-:Y:S02]  /*2ac0*/  USEL UR5, UR50, UR17, !UP2 ;  /* 0x0000001132057287 */ /* 0x000fe4000d000000 */
[----:B------:R-:W-:-:S02]  /*2ad0*/  UIMAD UR8, UR39, UR12, URZ ;  /* 0x0000000c270872a4 */ /* 0x000fc4000f8e02ff */
[----:B------:R-:W-:Y:S02]  /*2ae0*/  UISETP.GE.AND UP0, UPT, UR4, UR6, UPT ;  /* 0x000000060400728c */ /* 0x000fe4000bf06270 */
[----:B------:R-:W-:Y:S02]  /*2af0*/  UIMAD.WIDE.U32 UR6, UR4, UR14, URZ ;  /* 0x0000000e040672a5 */ /* 0x000fe4000f8e00ff */
[----:B------:R-:W-:Y:S02]  /*2b00*/  UISETP.GE.OR UP0, UPT, UR5, UR8, UP0 ;  /* 0x000000080500728c */ /* 0x000fe40008706670 */
[----:B------:R-:W-:Y:S02]  /*2b10*/  UIMAD.WIDE.U32 UR8, UR5, UR14, URZ ;  /* 0x0000000e050872a5 */ /* 0x000fe4000f8e00ff */
[----:B------:R-:W-:Y:S01]  /*2b20*/  UIADD3 UR10, UPT, UPT, -UR4, URZ, URZ ;  /* 0x000000ff040a7290 */ /* 0x000fe2000fffe1ff */
[----:B------:R-:W-:Y:S02]  /*2b30*/  UMOV UR6, UR7 ;  /* 0x0000000700067c82 */ /* 0x000fe40008000000 */
[----:B------:R-:W-:-:S02]  /*2b40*/  USHF.R.U32.HI UR6, URZ, UR15, UR6 ;  /* 0x0000000fff067299 */ /* 0x000fc40008011606 */
[----:B------:R-:W-:Y:S02]  /*2b50*/  UIMAD UR10, UR18, UR10, UR48 ;  /* 0x0000000a120a72a4 */ /* 0x000fe4000f8e0230 */
[----:B------:R-:W-:Y:S01]  /*2b60*/  USEL UR6, UR4, UR6, !UP3 ;  /* 0x0000000604067287 */ /* 0x000fe2000d800000 */
[----:B------:R-:W-:Y:S01]  /*2b70*/  @!UP0 UMOV UR7, UR9 ;  /* 0x0000000900078c82 */ /* 0x000fe20008000000 */
[----:B------:R-:W-:Y:S02]  /*2b80*/  UIADD3 UR9, UPT, UPT, -UR5, URZ, URZ ;  /* 0x000000ff05097290 */ /* 0x000fe4000fffe1ff */
[----:B------:R-:W-:Y:S02]  /*2b90*/  @!UP0 USHF.R.U32.HI UR7, URZ, UR15, UR7 ;  /* 0x0000000fff078299 */ /* 0x000fe40008011607 */
[----:B------:R-:W-:Y:S02]  /*2ba0*/  UIADD3 UR8, UPT, UPT, -UR6, URZ, URZ ;  /* 0x000000ff06087290 */ /* 0x000fe4000fffe1ff */
[----:B------:R-:W-:-:S02]  /*2bb0*/  @!UP0 USEL UR7, UR5, UR7, !UP3 ;  /* 0x0000000705078287 */ /* 0x000fc4000d800000 */
[----:B------:R-:W-:Y:S02]  /*2bc0*/  UIMAD UR8, UR39, UR8, UR4 ;  /* 0x00000008270872a4 */ /* 0x000fe4000f8e0204 */
[----:B------:R-:W-:Y:S02]  /*2bd0*/  @!UP0 UIADD3 UR6, UPT, UPT, UR6, -UR7, URZ ;  /* 0x8000000706068290 */ /* 0x000fe4000fffe0ff */
[----:B------:R-:W-:Y:S02]  /*2be0*/  @!UP0 UIMAD UR7, UR8, UR12, UR7 ;  /* 0x0000000c080782a4 */ /* 0x000fe4000f8e0207 */
[----:B------:R-:W-:Y:S02]  /*2bf0*/  @!UP0 UIMAD UR4, UR39, UR6, UR5 ;  /* 0x00000006270482a4 */ /* 0x000fe4000f8e0205 */
[----:B------:R-:W-:Y:S02]  /*2c00*/  UIMAD UR6, UR13, UR9, UR50 ;  /* 0x000000090d0672a4 */ /* 0x000fe4000f8e0232 */
[----:B------:R-:W-:Y:S01]  /*2c10*/  UIMAD UR48, UR4, UR18, UR10 ;  /* 0x00000012043072a4 */ /* 0x000fe2000f8e020a */
[----:B------:R-:W-:-:S02]  /*2c20*/  @!UP0 UMOV UR5, UR7 ;  /* 0x0000000700058c82 */ /* 0x000fc40008000000 */
[----:B------:R-:W-:-:S12]  /*2c30*/  UIMAD UR50, UR5, UR13, UR6 ;  /* 0x0000000d053272a4 */ /* 0x000fd8000f8e0206 */
.L_x_38:
[----:B------:R-:W1:Y:S02]  /*2c40*/  LDCU UR4, c[0x0][0xc30] ;  /* 0x00018600ff0477ac */ /* 0x000e640008000800 */
[----:B-1----:R-:W-:-:S09]  /*2c50*/  UISETP.NE.AND UP0, UPT, UR4, 0x1, UPT ;  /* 0x000000010400788c */ /* 0x002fd2000bf05270 */
[----:B------:R-:W-:Y:S05]  /*2c60*/  BRA.U UP0, `(.L_x_39) ;  /* 0x0000000100447547 */ /* 0x000fea000b800000 */
[----:B------:R-:W1:Y:S01]  /*2c70*/  LDCU.128 UR8, c[0x0][0xc10] ;  /* 0x00018200ff0877ac */ /* 0x000e620008000c00 */
[----:B------:R-:W2:Y:S01]  /*2c80*/  LDCU UR12, c[0x0][0xc0c] ;  /* 0x00018180ff0c77ac */ /* 0x000ea20008000800 */
[----:B------:R-:W3:Y:S01]  /*2c90*/  LDCU UR13, c[0x0][0xc20] ;  /* 0x00018400ff0d77ac */ /* 0x000ee20008000800 */
[----:B-1----:R-:W-:Y:S02]  /*2ca0*/  UIMAD.WIDE.U32 UR6, UR50, UR8, URZ ;  /* 0x00000008320672a5 */ /* 0x002fe4000f8e00ff */
[----:B------:R-:W-:Y:S02]  /*2cb0*/  UIMAD.WIDE.U32 UR4, UR48, UR11, URZ ;  /* 0x0000000b300472a5 */ /* 0x000fe4000f8e00ff */
[----:B--2---:R-:W-:Y:S02]  /*2cc0*/  UISETP.NE.AND UP2, UPT, UR12, 0x1, UPT ;  /* 0x000000010c00788c */ /* 0x004fe4000bf45270 */
[----:B------:R-:W-:Y:S01]  /*2cd0*/  UISETP.NE.AND UP0, UPT, UR10, 0x1, UPT ;  /* 0x000000010a00788c */ /* 0x000fe2000bf05270 */
[----:B------:R-:W-:-:S02]  /*2ce0*/  UMOV UR6, UR7 ;  /* 0x0000000700067c82 */ /* 0x000fc40008000000 */
[----:B------:R-:W-:Y:S01]  /*2cf0*/  UMOV UR4, UR5 ;  /* 0x0000000500047c82 */ /* 0x000fe20008000000 */
[----:B------:R-:W-:Y:S02]  /*2d00*/  USHF.R.U32.HI UR6, URZ, UR9, UR6 ;  /* 0x00000009ff067299 */ /* 0x000fe40008011606 */
[----:B---3--:R-:W-:Y:S02]  /*2d10*/  USHF.R.U32.HI UR4, URZ, UR13, UR4 ;  /* 0x0000000dff047299 */ /* 0x008fe40008011604 */
[----:B------:R-:W-:Y:S02]  /*2d20*/  USEL UR5, UR50, UR6, !UP2 ;  /* 0x0000000632057287 */ /* 0x000fe4000d000000 */
[----:B------:R-:W-:-:S04]  /*2d30*/  USEL UR4, UR48, UR4, !UP0 ;  /* 0x0000000430047287 */ /* 0x000fc8000c000000 */
[----:B------:R-:W-:Y:S02]  /*2d40*/  UIADD3 UR6, UPT, UPT, UR5, -UR4, URZ ;  /* 0x8000000405067290 */ /* 0x000fe4000fffe0ff */
[----:B------:R-:W-:Y:S02]  /*2d50*/  UIADD3 UR4, UPT, UPT, -UR5, UR4, URZ ;  /* 0x0000000405047290 */ /* 0x000fe4000fffe1ff */
[----:B------:R-:W-:Y:S02]  /*2d60*/  UIMAD UR48, UR6, UR10, UR48 ;  /* 0x0000000a063072a4 */ /* 0x000fe4000f8e0230 */
[----:B------:R-:W-:-:S12]  /*2d70*/  UIMAD UR50, UR4, UR12, UR50 ;  /* 0x0000000c043272a4 */ /* 0x000fd8000f8e0232 */
.L_x_39:
[----:B------:R-:W-:Y:S01]  /*2d80*/  R2UR UR5, R68 ;  /* 0x00000000440572ca */ /* 0x000fe200000e0000 */
[----:B------:R-:W-:Y:S01]  /*2d90*/  UMOV UR36, UR42 ;  /* 0x0000002a00247c82 */ /* 0x000fe20008000000 */
[----:B------:R-:W-:Y:S02]  /*2da0*/  R2UR UR4, R67 ;  /* 0x00000000430472ca */ /* 0x000fe400000e0000 */
[----:B------:R-:W-:Y:S02]  /*2db0*/  PLOP3.LUT P1, PT, PT, PT, PT, 0x80, 0x8 ;  /* 0x000000000008781c */ /* 0x000fe40003f2f070 */
[----:B------:R-:W-:-:S07]  /*2dc0*/  LOP3.LUT R2, R2, 0x1, RZ, 0x3c, !PT ;  /* 0x0000000102027812 */ /* 0x000fce00078e3cff */
[----:B------:R-:W-:Y:S02]  /*2dd0*/  UIADD3 UR52, UPT, UPT, UR50, UR5, URZ ;  /* 0x0000000532347290 */ /* 0x000fe4000fffe0ff */
[----:B------:R-:W-:Y:S01]  /*2de0*/  UIADD3 UR24, UPT, UPT, UR48, UR4, URZ ;  /* 0x0000000430187290 */ /* 0x000fe2000fffe0ff */
[----:B------:R-:W-:Y:S11]  /*2df0*/  BRA.U UP1, `(.L_x_40) ;  /* 0xffffffe901a47547 */ /* 0x000ff6000b83ffff */
[----:B------:R-:W-:Y:S01]  /*2e00*/  UIADD3 UR30, UPT, UPT, UR30, 0x48, URZ ;  /* 0x000000481e1e7890 */ /* 0x000fe2000fffe0ff */
[----:B------:R-:W-:-:S03]  /*2e10*/  MOV R2, UR27 ;  /* 0x0000001b00027c02 */ /* 0x000fc60008000f00 */
[----:B------:R-:W-:Y:S01]  /*2e20*/  ULEA UR4, UR31, UR30, 0x3 ;  /* 0x0000001e1f047291 */ /* 0x000fe2000f8e18ff */
[----:B------:R-:W-:-:S08]  /*2e30*/  SHF.L.U32 R2, R2, 0x1f, RZ ;  /* 0x0000001f02027819 */ /* 0x000fd000000006ff */
[----:B------:R-:W1:Y:S02]  /*2e40*/  SYNCS.PHASECHK.TRANS64.TRYWAIT P0, [UR4], R2 ;  /* 0x00000002ff0075a7 */ /* 0x000e640008001104 */
[----:B-1----:R-:W-:Y:S05]  /*2e50*/  @!P0 BRA `(.L_x_41) ;  /* 0x0000006800dc8947 */ /* 0x002fea0003800000 */
.L_x_153:
[----:B------:R-:W-:-:S04]  /*2e60*/  UIADD3 UR4, UPT, UPT, UR31, 0x1, URZ ;  /* 0x000000011f047890 */ /* 0x000fc8000fffe0ff */
[----:B------:R-:W-:-:S04]  /*2e70*/  UISETP.NE.AND UP0, UPT, UR4, 0x9, UPT ;  /* 0x000000090400788c */ /* 0x000fc8000bf05270 */
[----:B------:R-:W-:Y:S02]  /*2e80*/  USEL UR5, URZ, 0x1, UP0 ;  /* 0x00000001ff057887 */ /* 0x000fe40008000000 */
[----:B------:R-:W-:Y:S02]  /*2e90*/  USEL UR4, UR4, URZ, UP0 ;  /* 0x000000ff04047287 */ /* 0x000fe40008000000 */
[----:B------:R-:W-:Y:S02]  /*2ea0*/  ULOP3.LUT UR6, UR27, UR5, URZ, 0x3c, !UPT ;  /* 0x000000051b067292 */ /* 0x000fe4000f8e3cff */
[----:B------:R-:W-:-:S04]  /*2eb0*/  ULEA UR5, UR4, UR30, 0x3 ;  /* 0x0000001e04057291 */ /* 0x000fc8000f8e18ff */
[----:B-1----:R-:W-:-:S04]  /*2ec0*/  MOV R2, UR6 ;  /* 0x0000000600027c02 */ /* 0x002fc80008000f00 */
[----:B------:R-:W-:-:S04]  /*2ed0*/  SHF.L.U32 R2, R2, 0x1f, RZ ;  /* 0x0000001f02027819 */ /* 0x000fc800000006ff */
[----:B------:R-:W1:Y:S02]  /*2ee0*/  SYNCS.PHASECHK.TRANS64.TRYWAIT P0, [UR5], R2 ;  /* 0x00000002ff0075a7 */ /* 0x000e640008001105 */
[----:B-1----:R-:W-:Y:S05]  /*2ef0*/  @!P0 BRA `(.L_x_42) ;  /* 0x0000006800cc8947 */ /* 0x002fea0003800000 */
.L_x_155:
        /* <DEDUP_REMOVED lines=10> */
.L_x_157:
        /* <DEDUP_REMOVED lines=10> */
.L_x_159:
        /* <DEDUP_REMOVED lines=10> */
.L_x_161:
        /* <DEDUP_REMOVED lines=10> */
.L_x_163:
        /* <DEDUP_REMOVED lines=10> */
.L_x_165:
        /* <DEDUP_REMOVED lines=10> */
.L_x_167:
[----:B------:R-:W-:-:S04]  /*32c0*/  UIADD3 UR4, UPT, UPT, UR4, 0x1, URZ ;  /* 0x0000000104047890 */ /* 0x000fc8000fffe0ff */
[----:B------:R-:W-:-:S04]  /*32d0*/  UISETP.NE.AND UP0, UPT, UR4, 0x9, UPT ;  /* 0x000000090400788c */ /* 0x000fc8000bf05270 */
[----:B------:R-:W-:Y:S02]  /*32e0*/  USEL UR5, URZ, 0x1, UP0 ;  /* 0x00000001ff057887 */ /* 0x000fe40008000000 */
[----:B------:R-:W-:Y:S02]  /*32f0*/  USEL UR4, UR4, URZ, UP0 ;  /* 0x000000ff04047287 */ /* 0x000fe40008000000 */
[----:B------:R-:W-:Y:S02]  /*3300*/  ULOP3.LUT UR5, UR6, UR5, URZ, 0x3c, !UPT ;  /* 0x0000000506057292 */ /* 0x000fe4000f8e3cff */
[----:B------:R-:W-:-:S04]  /*3310*/  ULEA UR4, UR4, UR30, 0x3 ;  /* 0x0000001e04047291 */ /* 0x000fc8000f8e18ff */
[----:B-1----:R-:W-:Y:S02]  /*3320*/  IMAD.U32 R2, RZ, RZ, UR5 ;  /* 0x00000005ff027e24 */ /* 0x002fe4000f8e00ff */
[----:B------:R-:W-:-:S03]  /*3330*/  MOV R0, UR4 ;  /* 0x0000000400007c02 */ /* 0x000fc60008000f00 */
[----:B------:R-:W-:-:S07]  /*3340*/  SHF.L.U32 R2, R2, 0x1f, RZ ;  /* 0x0000001f02027819 */ /* 0x000fce00000006ff */
.L_x_49:
[----:B-1----:R1:W2:Y:S02]  /*3350*/  SYNCS.PHASECHK.TRANS64.TRYWAIT P0, [R0+URZ], R2 ;  /* 0x00000002000075a7 */ /* 0x0022a400080011ff */
[----:B--2---:R-:W-:Y:S05]  /*3360*/  @!P0 NANOSLEEP.SYNCS 0x989680 ;  /* 0x009896800000895d */ /* 0x004fea0003900000 */
[----:B------:R-:W2:Y:S02]  /*3370*/  @!P0 SYNCS.PHASECHK.TRANS64 P0, [R0+URZ], R2 ;  /* 0x00000002000085a7 */ /* 0x000ea400080010ff */
[----:B--2---:R-:W-:Y:S05]  /*3380*/  @P0 EXIT ;  /* 0x000000000000094d */ /* 0x004fea0003800000 */
[----:B------:R-:W-:Y:S05]  /*3390*/  BRA `(.L_x_49) ;  /* 0xfffffffc00ec7947 */ /* 0x000fea000383ffff */
.L_x_22:
[----:B------:R-:W2:Y:S02]  /*33a0*/  S2UR UR4, SR_CgaCtaId ;  /* 0x00000000000479c3 */ /* 0x000ea40000008800 */
[----:B--2---:R-:W-:-:S04]  /*33b0*/  UISETP.NE.AND UP0, UPT, UR4, URZ, UPT ;  /* 0x000000ff0400728c */ /* 0x004fc8000bf05270 */
[----:B------:R-:W-:-:S09]  /*33c0*/  UISETP.NE.OR UP0, UPT, UR18, 0x1, UP0 ;  /* 0x000000011200788c */ /* 0x000fd20008705670 */
[----:B------:R-:W-:Y:S05]  /*33d0*/  BRA.U UP0, `(.L_x_50) ;  /* 0x0000000100b47547 */ /* 0x000fea000b800000 */
[----:B------:R-:W2:Y:S01]  /*33e0*/  S2UR UR5, SR_CgaCtaId ;  /* 0x00000000000579c3 */ /* 0x000ea20000008800 */
[----:B------:R-:W-:Y:S01]  /*33f0*/  UMOV UR4, 0x400 ;  /* 0x0000040000047882 */ /* 0x000fe20000000000 */
[----:B------:R-:W-:Y:S01]  /*3400*/  HFMA2 R2, -RZ, RZ, 0, 5.9604644775390625e-08 ;  /* 0x00000001ff027431 */ /* 0x000fe200000001ff */
[----:B------:R-:W-:Y:S01]  /*3410*/  ISETP.GE.U32.AND P0, PT, R3, 0x2, PT ;  /* 0x000000020300780c */ /* 0x000fe20003f06070 */
[----:B------:R-:W-:Y:S01]  /*3420*/  IMAD.MOV.U32 R8, RZ, RZ, RZ ;  /* 0x000000ffff087224 */ /* 0x000fe200078e00ff */
[----:B--2---:R-:W-:-:S04]  /*3430*/  ULEA UR4, UR5, UR4, 0x18 ;  /* 0x0000000405047291 */ /* 0x004fc8000f8ec0ff */
[----:B------:R-:W-:Y:S02]  /*3440*/  UIADD3 UR5, UPT, UPT, UR4, 0xe8, URZ ;  /* 0x000000e804057890 */ /* 0x000fe4000fffe0ff */
[----:B------:R-:W-:Y:S02]  /*3450*/  UIADD3 UR8, UPT, UPT, UR4, 0xe0, URZ ;  /* 0x000000e004087890 */ /* 0x000fe4000fffe0ff */
[----:B------:R-:W-:-:S12]  /*3460*/  UPRMT UR5, URZ, 0x654, UR5 ;  /* 0x00000654ff057896 */ /* 0x000fd80008000005 */
.L_x_53:
[----:B------:R-:W-:Y:S01]  /*3470*/  SHF.L.U32 R6, R2, 0x1f, RZ ;  /* 0x0000001f02067819 */ /* 0x000fe200000006ff */
[----:B------:R-:W-:Y:S02]  /*3480*/  IMAD.U32 R4, RZ, RZ, UR8 ;  /* 0x00000008ff047e24 */ /* 0x000fe4000f8e00ff */
[----:B------:R-:W-:Y:S01]  /*3490*/  @!P0 IMAD.MOV.U32 R5, RZ, RZ, 0x10 ;  /* 0x00000010ff058424 */ /* 0x000fe200078e00ff */
[----:B------:R-:W2:Y:S02]  /*34a0*/  SYNCS.PHASECHK.TRANS64.TRYWAIT P1, [UR4+0xe8], R6 ;  /* 0x0000e806ff0075a7 */ /* 0x000ea40008021104 */
[----:B------:R-:W-:-:S04]  /*34b0*/  PRMT R4, R3, 0x654, R4 ;  /* 0x0000065403047816 */ /* 0x000fc80000000004 */
[----:B------:R-:W-:Y:S01]  /*34c0*/  SEL R0, R4, R0, !P0 ;  /* 0x0000000004007207 */ /* 0x000fe20004000000 */
[----:B--2---:R-:W-:Y:S06]  /*34d0*/  @!P1 BRA `(.L_x_51) ;  /* 0x0000006400fc9947 */ /* 0x004fec0003800000 */
.L_x_169:
[----:B------:R-:W-:Y:S01]  /*34e0*/  UIADD3 UR6, UPT, UPT, UR4, 0x120, URZ ;  /* 0x0000012004067890 */ /* 0x000fe2000fffe0ff */
[----:B------:R3:W-:Y:S01]  /*34f0*/  @!P0 SYNCS.ARRIVE.TRANS64.RED RZ, [R0+URZ], R5 ;  /* 0x0000000500ff89a7 */ /* 0x0007e200080004ff */
[----:B------:R-:W-:Y:S01]  /*3500*/  UIADD3 UR7, UPT, UPT, UR4, 0xe0, URZ ;  /* 0x000000e004077890 */ /* 0x000fe2000fffe0ff */
[----:B------:R-:W-:-:S08]  /*3510*/  LOP3.LUT R2, R2, 0x1, RZ, 0x3c, !PT ;  /* 0x0000000102027812 */ /* 0x000fd000078e3cff */
[----:B------:R-:W-:Y:S06]  /*3520*/  UGETNEXTWORKID.BROADCAST [UR6], [UR7] ;  /* 0x00000000060073ca */ /* 0x000fec0008000100 */
[----:B---3--:R-:W-:-:S04]  /*3530*/  SHF.L.U32 R5, R8, 0x1f, RZ ;  /* 0x0000001f08057819 */ /* 0x008fc800000006ff */
[----:B------:R-:W3:Y:S02]  /*3540*/  SYNCS.PHASECHK.TRANS64.TRYWAIT P1, [UR4+0xe0], R5 ;  /* 0x0000e005ff0075a7 */ /* 0x000ee40008021104 */
[----:B---3--:R-:W-:Y:S05]  /*3550*/  @!P1 BRA `(.L_x_52) ;  /* 0x0000006400f49947 */ /* 0x008fea0003800000 */
.L_x_171:
[----:B--2---:R-:W2:Y:S01]  /*3560*/  LDS.128 R4, [UR4+0x120] ;  /* 0x00012004ff047984 */ /* 0x004ea20008000c00 */
[----:B------:R-:W-:Y:S01]  /*3570*/  LOP3.LUT R8, R8, 0x1, RZ, 0x3c, !PT ;  /* 0x0000000108087812 */ /* 0x000fe200078e3cff */
[----:B------:R-:W-:Y:S01]  /*3580*/  @!PT LDS RZ, [RZ] ;  /* 0x00000000fffff984 */ /* 0x000fe20000000800 */
[----:B------:R-:W-:Y:S01]  /*3590*/  @!PT LDS RZ, [RZ] ;  /* 0x00000000fffff984 */ /* 0x000fe20000000800 */
[----:B------:R-:W-:Y:S01]  /*35a0*/  @!PT LDS RZ, [RZ] ;  /* 0x00000000fffff984 */ /* 0x000fe20000000800 */
[----:B------:R-:W-:Y:S01]  /*35b0*/  @!PT LDS RZ, [RZ] ;  /* 0x00000000fffff984 */ /* 0x000fe20000000800 */
[----:B------:R3:W-:Y:S06]  /*35c0*/  MEMBAR.ALL.CTA ;  /* 0x0000000000007992 */ /* 0x0007ec0000008000 */
[----:B---3--:R-:W3:Y:S02]  /*35d0*/  FENCE.VIEW.ASYNC.S ;  /* 0x00000000000073c6 */ /* 0x008ee40000000000 */
[----:B---3--:R-:W-:Y:S01]  /*35e0*/  SYNCS.ARRIVE.TRANS64.RED.A1T0 RZ, [UR5], RZ ;  /* 0x000000ffffff79a7 */ /* 0x008fe20008100405 */
[----:B--2---:R-:W-:-:S13]  /*35f0*/  LOP3.LUT P1, RZ, R6, 0x1, RZ, 0xc0, !PT ;  /* 0x0000000106ff7812 */ /* 0x004fda000782c0ff */
[----:B------:R-:W-:Y:S05]  /*3600*/  @P1 BRA `(.L_x_53) ;  /* 0xfffffffc00981947 */ /* 0x000fea000383ffff */
[----:B------:R-:W-:-:S04]  /*3610*/  SHF.L.U32 R0, R2, 0x1f, RZ ;  /* 0x0000001f02007819 */ /* 0x000fc800000006ff */
[----:B------:R-:W2:Y:S02]  /*3620*/  SYNCS.PHASECHK.TRANS64 P0, [UR4+0xe8], R0 ;  /* 0x0000e800ff0075a7 */ /* 0x000ea40008001004 */
[----:B-12---:R-:W-:Y:S05]  /*3630*/  @P0 EXIT ;  /* 0x000000000000094d */ /* 0x006fea0003800000 */
[----:B------:R-:W-:-:S07]  /*3640*/  MOV R0, UR4 ;  /* 0x0000000400007c02 */ /* 0x000fce0008000f00 */
.L_x_54:
[----:B-1----:R-:W-:-:S04]  /*3650*/  SHF.L.U32 R3, R2, 0x1f, RZ ;  /* 0x0000001f02037819 */ /* 0x002fc800000006ff */
[----:B------:R1:W2:Y:S03]  /*3660*/  SYNCS.PHASECHK.TRANS64.TRYWAIT P0, [R0+URZ+0xe8], R3 ;  /* 0x0000e803000075a7 */ /* 0x0002a600080011ff */
[----:B--2---:R-:W-:Y:S05]  /*3670*/  @!P0 NANOSLEEP.SYNCS 0x989680 ;  /* 0x009896800000895d */ /* 0x004fea0003900000 */
[----:B------:R-:W2:Y:S02]  /*3680*/  @!P0 SYNCS.PHASECHK.TRANS64 P0, [R0+URZ+0xe8], R3 ;  /* 0x0000e803000085a7 */ /* 0x000ea400080010ff */
[----:B--2---:R-:W-:Y:S05]  /*3690*/  @P0 EXIT ;  /* 0x000000000000094d */ /* 0x004fea0003800000 */
[----:B------:R-:W-:Y:S05]  /*36a0*/  BRA `(.L_x_54) ;  /* 0xfffffffc00e87947 */ /* 0x000fea000383ffff */
.L_x_50:
[----:B------:R-:W-:Y:S05]  /*36b0*/  BRA.U UP4, `(.L_x_55) ;  /* 0x0000001104a87547 */ /* 0x000fea000b800000 */
[----:B------:R-:W2:Y:S01]  /*36c0*/  S2UR UR4, SR_CgaCtaId ;  /* 0x00000000000479c3 */ /* 0x000ea20000008800 */
[----:B------:R-:W-:Y:S01]  /*36d0*/  UMOV UR5, 0x40 ;  /* 0x0000004000057882 */ /* 0x000fe20000000000 */
[----:B------:R-:W-:Y:S01]  /*36e0*/  NOP ;  /* 0x0000000000007918 */ /* 0x000fe20000000000 */
[----:B------:R-:W-:Y:S01]  /*36f0*/  UMOV UR6, 0x400 ;  /* 0x0000040000067882 */ /* 0x000fe20000000000 */
[----:B--2---:R-:W-:Y:S02]  /*3700*/  ULEA UR5, UR4, UR5, 0x18 ;  /* 0x0000000504057291 */ /* 0x004fe4000f8ec0ff */
[----:B------:R-:W-:-:S07]  /*3710*/  ULEA UR6, UR4, UR6, 0x18 ;  /* 0x0000000604067291 */ /* 0x000fce000f8ec0ff */
[----:B------:R-:W2:Y:S02]  /*3720*/  LDS.U8 R3, [UR5+0x1c] ;  /* 0x00001c05ff037984 */ /* 0x000ea40008000000 */
[----:B--2---:R-:W-:-:S13]  /*3730*/  ISETP.NE.AND P0, PT, R3, RZ, PT ;  /* 0x000000ff0300720c */ /* 0x004fda0003f05270 */
[----:B------:R-:W-:Y:S05]  /*3740*/  @P0 BRA `(.L_x_56) ;  /* 0x0000000400080947 */ /* 0x000fea0003800000 */
[----:B------:R-:W-:Y:S02]  /*3750*/  UISETP.NE.U32.AND UP1, UPT, UR38, 0x1, UPT ;  /* 0x000000012600788c */ /* 0x000fe4000bf25070 */
[----:B------:R-:W-:-:S07]  /*3760*/  UIADD3 UR7, UPT, UPT, UR5, 0x8, URZ ;  /* 0x0000000805077890 */ /* 0x000fce000fffe0ff */
[----:B------:R-:W-:Y:S05]  /*3770*/  BRA.U !UP1, `(.L_x_57) ;  /* 0x00000001099c7547 */ /* 0x000fea000b800000 */
[----:B------:R-:W-:Y:S01]  /*3780*/  ELECT P0, URZ, PT ;  /* 0x0000000000ff782f */ /* 0x000fe20003800000 */
[----:B------:R-:W-:-:S12]  /*3790*/  BSSY B0, `(.L_x_57) ;  /* 0x0000025000007945 */ /* 0x000fd80003800000 */
[----:B------:R-:W-:Y:S05]  /*37a0*/  @!P0 BRA `(.L_x_58) ;  /* 0x00000000008c8947 */ /* 0x000fea0003800000 */
[----:B------:R-:W-:-:S05]  /*37b0*/  UMOV UR4, 0x10 ;  /* 0x0000001000047882 */ /* 0x000fca0000000000 */
[----:B------:R-:W-:Y:S04]  /*37c0*/  DEPBAR.LE SB2, 0x36 ;  /* 0x0000ad800000791a */ /* 0x000fe80000000000 */
[----:B------:R-:W2:Y:S02]  /*37d0*/  UTCATOMSWS.2CTA.FIND_AND_SET.ALIGN UP0, UR4, UR4 ;  /* 0x00000004000475e3 */ /* 0x000ea40008200800 */
[----:B--2---:R-:W-:Y:S01]  /*37e0*/  MOV R10, UR4 ;  /* 0x00000004000a7c02 */ /* 0x004fe20008000f00 */
[----:B------:R-:W-:Y:S06]  /*37f0*/  BRA.U UP0, `(.L_x_59) ;  /* 0x0000000100187547 */ /* 0x000fec000b800000 */
.L_x_60:
[----:B------:R-:W-:Y:S05]  /*3800*/  NANOSLEEP 0x64 ;  /* 0x000000640000795d */ /* 0x000fea0003800000 */
[----:B------:R-:W-:-:S05]  /*3810*/  UMOV UR4, 0x10 ;  /* 0x0000001000047882 */ /* 0x000fca0000000000 */
[----:B------:R-:W-:Y:S04]  /*3820*/  DEPBAR.LE SB2, 0x36 ;  /* 0x0000ad800000791a */ /* 0x000fe80000000000 */
[----:B------:R-:W2:Y:S02]  /*3830*/  UTCATOMSWS.2CTA.FIND_AND_SET.ALIGN UP0, UR4, UR4 ;  /* 0x00000004000475e3 */ /* 0x000ea40008200800 */
[----:B--2---:R-:W-:Y:S01]  /*3840*/  MOV R10, UR4 ;  /* 0x00000004000a7c02 */ /* 0x004fe20008000f00 */
[----:B------:R-:W-:Y:S05]  /*3850*/  BRA.U !UP0, `(.L_x_60) ;  /* 0xfffffffd08e87547 */ /* 0x000fea000b83ffff */
.L_x_59:
[----:B------:R-:W2:Y:S01]  /*3860*/  LDS R6, [UR5+0x10] ;  /* 0x00001005ff067984 */ /* 0x000ea20008000800 */
[----:B------:R-:W-:Y:S01]  /*3870*/  IMAD.U32 R3, RZ, RZ, UR6 ;  /* 0x00000006ff037e24 */ /* 0x000fe2000f8e00ff */
[----:B------:R-:W-:-:S03]  /*3880*/  MOV R4, UR37 ;  /* 0x0000002500047c02 */ /* 0x000fc60008000f00 */
[----:B------:R-:W-:Y:S01]  /*3890*/  VIADD R3, R3, 0x130 ;  /* 0x0000013003037836 */ /* 0x000fe20000000000 */
[----:B--2---:R-:W-:-:S04]  /*38a0*/  SHF.L.U32 R6, R6, 0x1f, RZ ;  /* 0x0000001f06067819 */ /* 0x004fc800000006ff */
[----:B------:R-:W2:Y:S02]  /*38b0*/  SYNCS.PHASECHK.TRANS64.TRYWAIT P0, [UR5+0x8], R6 ;  /* 0x00000806ff0075a7 */ /* 0x000ea40008001105 */
[----:B--2---:R-:W-:Y:S05]  /*38c0*/  @P0 BRA `(.L_x_61) ;  /* 0x0000000000080947 */ /* 0x004fea0003800000 */
[----:B------:R-:W2:Y:S02]  /*38d0*/  SYNCS.PHASECHK.TRANS64.TRYWAIT P0, [UR5+0x8], R6 ;  /* 0x00000806ff0075a7 */ /* 0x000ea40008001105 */
[----:B--2---:R-:W-:Y:S05]  /*38e0*/  @!P0 BRA `(.L_x_62) ;  /* 0x0000006400288947 */ /* 0x004fea0003800000 */
.L_x_61:
[----:B------:R-:W-:Y:S01]  /*38f0*/  PRMT R4, R4, 0x654, R3 ;  /* 0x0000065404047816 */ /* 0x000fe20000000003 */
[----:B------:R-:W-:Y:S01]  /*3900*/  HFMA2 R3, -RZ, RZ, 0, 5.9604644775390625e-08 ;  /* 0x00000001ff037431 */ /* 0x000fe200000001ff */
[----:B------:R-:W-:Y:S01]  /*3910*/  UPRMT UR4, UR37, 0x654, UR7 ;  /* 0x0000065425047896 */ /* 0x000fe20008000007 */
[----:B------:R-:W-:Y:S02]  /*3920*/  IMAD.MOV.U32 R8, RZ, RZ, 0xffff ;  /* 0x0000ffffff087424 */ /* 0x000fe400078e00ff */
[----:B--2---:R-:W-:Y:S02]  /*3930*/  IMAD.MOV.U32 R6, RZ, RZ, 0x4 ;  /* 0x00000004ff067424 */ /* 0x004fe400078e00ff */
[----:B------:R-:W-:Y:S01]  /*3940*/  IMAD.SHL.U32 R9, R10, 0x20, RZ ;  /* 0x000000200a097824 */ /* 0x000fe200078e00ff */
[----:B------:R-:W-:Y:S02]  /*3950*/  MOV R5, UR4 ;  /* 0x0000000400057c02 */ /* 0x000fe40008000f00 */
[-C--:B------:R-:W-:Y:S01]  /*3960*/  SHF.L.U32 R8, R8, R10.reuse, RZ ;  /* 0x0000000a08087219 */ /* 0x080fe200000006ff */
[----:B------:R2:W-:Y:S01]  /*3970*/  SYNCS.ARRIVE.TRANS64.RED RZ, [UR4], R6 ;  /* 0x00000006ffff79a7 */ /* 0x0005e20008000404 */
[----:B------:R-:W-:Y:S01]  /*3980*/  SHF.L.U32 R7, R3, R10, RZ ;  /* 0x0000000a03077219 */ /* 0x000fe200000006ff */
[----:B------:R2:W-:Y:S04]  /*3990*/  STS [UR6+0x130], R9 ;  /* 0x00013009ff007988 */ /* 0x0005e80008000806 */
[----:B------:R2:W-:Y:S04]  /*39a0*/  STAS [R4.64], R10 ;  /* 0x0000000a04007dbd */ /* 0x0005e8000c0008ff */
[----:B------:R2:W-:Y:S04]  /*39b0*/  ATOMS.OR RZ, [UR5+0x14], R8 ;  /* 0x00001408ffff798c */ /* 0x0005e8000b000005 */
[----:B------:R2:W-:Y:S04]  /*39c0*/  ATOMS.OR RZ, [UR5+0x18], R7 ;  /* 0x00001807ffff798c */ /* 0x0005e8000b000005 */
[----:B------:R2:W-:Y:S02]  /*39d0*/  ATOMS.XOR RZ, [UR5+0x10], R3 ;  /* 0x00001003ffff798c */ /* 0x0005e4000b800005 */
.L_x_58:
[----:B-1----:R-:W-:Y:S05]  /*39e0*/  BSYNC B0 ;  /* 0x0000000000007941 */ /* 0x002fea0003800000 */
.L_x_57:
[----:B------:R-:W-:Y:S05]  /*39f0*/  BRA.U UP1, `(.L_x_63) ;  /* 0x00000001016c7547 */ /* 0x000fea000b800000 */
[----:B------:R-:W-:-:S03]  /*3a00*/  UMOV UR4, 0xffffffff ;  /* 0xffffffff00047882 */ /* 0x000fc60000000000 */
[----:B------:R-:W-:Y:S05]  /*3a10*/  BRA.DIV UR4, `(.L_x_64) ;  /* 0x0000006204f47947 */ /* 0x000fea000b800000 */
[----:B------:R-:W-:-:S13]  /*3a20*/  ELECT P0, URZ, PT ;  /* 0x0000000000ff782f */ /* 0x000fda0003800000 */
.L_x_174:
[----:B------:R-:W-:Y:S05]  /*3a30*/  @!P0 BRA `(.L_x_63) ;  /* 0x00000000005c8947 */ /* 0x000fea0003800000 */
[----:B--2---:R-:W2:Y:S02]  /*3a40*/  LDS R4, [UR5+0x10] ;  /* 0x00001005ff047984 */ /* 0x004ea40008000800 */
[----:B--2---:R-:W-:-:S04]  /*3a50*/  SHF.L.U32 R4, R4, 0x1f, RZ ;  /* 0x0000001f04047819 */ /* 0x004fc800000006ff */
[----:B------:R-:W2:Y:S02]  /*3a60*/  SYNCS.PHASECHK.TRANS64.TRYWAIT P0, [UR5+0x8], R4 ;  /* 0x00000804ff0075a7 */ /* 0x000ea40008001105 */
[----:B--2---:R-:W-:Y:S05]  /*3a70*/  @P0 BRA `(.L_x_65) ;  /* 0x0000000000080947 */ /* 0x004fea0003800000 */
[----:B------:R-:W2:Y:S02]  /*3a80*/  SYNCS.PHASECHK.TRANS64.TRYWAIT P0, [UR5+0x8], R4 ;  /* 0x00000804ff0075a7 */ /* 0x000ea40008001105 */
[----:B--2---:R-:W-:Y:S05]  /*3a90*/  @!P0 BRA `(.L_x_66) ;  /* 0x0000006000f88947 */ /* 0x004fea0003800000 */
.L_x_65:
[----:B------:R-:W3:Y:S01]  /*3aa0*/  LDS R6, [UR6+0x130] ;  /* 0x00013006ff067984 */ /* 0x000ee20008000800 */
[----:B--2---:R-:W-:Y:S02]  /*3ab0*/  HFMA2 R3, -RZ, RZ, 0, 5.9604644775390625e-08 ;  /* 0x00000001ff037431 */ /* 0x004fe400000001ff */
[----:B------:R-:W-:Y:S01]  /*3ac0*/  IMAD.MOV.U32 R4, RZ, RZ, 0xffff ;  /* 0x0000ffffff047424 */ /* 0x000fe200078e00ff */
[----:B------:R-:W-:Y:S01]  /*3ad0*/  UPRMT UR4, UR37, 0x654, UR7 ;  /* 0x0000065425047896 */ /* 0x000fe20008000007 */
[----:B---3--:R-:W-:-:S03]  /*3ae0*/  IMAD.SHL.U32 R5, R6, 0x20, RZ ;  /* 0x0000002006057824 */ /* 0x008fc600078e00ff */
[-C--:B------:R-:W-:Y:S02]  /*3af0*/  SHF.L.U32 R4, R4, R6.reuse, RZ ;  /* 0x0000000604047219 */ /* 0x080fe400000006ff */
[----:B------:R-:W-:Y:S01]  /*3b00*/  SHF.L.U32 R6, R3, R6, RZ ;  /* 0x0000000603067219 */ /* 0x000fe200000006ff */
[----:B------:R3:W-:Y:S04]  /*3b10*/  STS [UR6+0x130], R5 ;  /* 0x00013005ff007988 */ /* 0x0007e80008000806 */
[----:B------:R3:W-:Y:S04]  /*3b20*/  ATOMS.OR RZ, [UR5+0x14], R4 ;  /* 0x00001404ffff798c */ /* 0x0007e8000b000005 */
[----:B------:R3:W-:Y:S01]  /*3b30*/  ATOMS.OR RZ, [UR5+0x18], R6 ;  /* 0x00001806ffff798c */ /* 0x0007e2000b000005 */
[----:B------:R-:W-:Y:S03]  /*3b40*/  SYNCS.ARRIVE.TRANS64.RED.A1T0 RZ, [UR4], RZ ;  /* 0x000000ffffff79a7 */ /* 0x000fe60008100404 */
[----:B------:R3:W-:Y:S01]  /*3b50*/  ATOMS.XOR RZ, [UR5+0x10], R3 ;  /* 0x00001003ffff798c */ /* 0x0007e2000b800005 */
[----:B------:R-:W-:Y:S05]  /*3b60*/  BRA `(.L_x_63) ;  /* 0x0000000000107947 */ /* 0x000fea0003800000 */
.L_x_56:
[----:B------:R-:W-:Y:S02]  /*3b70*/  MOV R3, 0xffffffff ;  /* 0xffffffff00037802 */ /* 0x000fe40000000f00 */
[----:B------:R-:W-:-:S03]  /*3b80*/  MOV R4, 0x3bb0 ;  /* 0x00003bb000047802 */ /* 0x000fc60000000f00 */
[----:B------:R2:W-:Y:S04]  /*3b90*/  STS [UR6+0x130], R3 ;  /* 0x00013003ff007988 */ /* 0x0005e80008000806 */
[----:B-12--5:R-:W-:Y:S05]  /*3ba0*/  CALL.REL.NOINC `($__internal_1_$__cuda_sm10x_tcgen05_guardrail_trap_phase_invalid_during_alloc) ;  /* 0x0000006800a87944 */ /* 0x026fea0003c00000 */
.L_x_63:
[----:B------:R-:W-:Y:S05]  /*3bb0*/  WARPSYNC.ALL ;  /* 0x0000000000007948 */ /* 0x000fea0003800000 */
[----:B------:R-:W4:Y:S01]  /*3bc0*/  S2UR UR20, SR_CgaCtaId ;  /* 0x00000000001479c3 */ /* 0x000f220000008800 */
[----:B------:R-:W-:Y:S01]  /*3bd0*/  UMOV UR4, 0x400 ;  /* 0x0000040000047882 */ /* 0x000fe20000000000 */
[----:B------:R-:W-:-:S06]  /*3be0*/  NOP ;  /* 0x0000000000007918 */ /* 0x000fcc0000000000 */
[----:B------:R-:W-:Y:S06]  /*3bf0*/  BAR.ARV 0x6, 0xa0 ;  /* 0x0182800000007b1d */ /* 0x000fec0000002000 */
[----:B------:R-:W1:Y:S01]  /*3c00*/  LDCU.64 UR6, c[0x0][0x388] ;  /* 0x00007100ff0677ac */ /* 0x000e620008000a00 */
[----:B------:R-:W-:Y:S01]  /*3c10*/  LOP3.LUT R2, R2, 0xffff, RZ, 0xc0, !PT ;  /* 0x0000ffff02027812 */ /* 0x000fe200078ec0ff */
[----:B--2---:R-:W-:Y:S01]  /*3c20*/  IMAD.MOV.U32 R8, RZ, RZ, 0x1 ;  /* 0x00000001ff087424 */ /* 0x004fe200078e00ff */
[----:B------:R-:W-:Y:S01]  /*3c30*/  LOP3.LUT R0, R0, 0xffff, RZ, 0xc0, !PT ;  /* 0x0000ffff00007812 */ /* 0x000fe200078ec0ff */
[----:B------:R-:W2:Y:S01]  /*3c40*/  LDCU.64 UR8, c[0x0][0x390] ;  /* 0x00007200ff0877ac */ /* 0x000ea20008000a00 */
[----:B------:R-:W-:Y:S01]  /*3c50*/  R2UR UR21, R2 ;  /* 0x00000000021572ca */ /* 0x000fe200000e0000 */
[----:B------:R-:W-:Y:S01]  /*3c60*/  IMAD.MOV.U32 R2, RZ, RZ, RZ ;  /* 0x000000ffff027224 */ /* 0x000fe200078e00ff */
[----:B------:R-:W-:Y:S01]  /*3c70*/  R2UR UR35, R0 ;  /* 0x00000000002372ca */ /* 0x000fe200000e0000 */
[----:B------:R-:W-:Y:S01]  /*3c80*/  IMAD.MOV.U32 R0, RZ, RZ, RZ ;  /* 0x000000ffff007224 */ /* 0x000fe200078e00ff */
[----:B------:R-:W-:Y:S01]  /*3c90*/  UMOV UR24, URZ ;  /* 0x000000ff00187c82 */ /* 0x000fe20008000000 */
[----:B----4-:R-:W-:Y:S01]  /*3ca0*/  ULEA UR20, UR20, UR4, 0x18 ;  /* 0x0000000414147291 */ /* 0x010fe2000f8ec0ff */
[----:B------:R-:W-:Y:S01]  /*3cb0*/  UMOV UR19, URZ ;  /* 0x000000ff00137c82 */ /* 0x000fe20008000000 */
[----:B------:R-:W-:-:S02]  /*3cc0*/  UISETP.NE.AND UP3, UPT, UR38, URZ, UPT ;  /* 0x000000ff2600728c */ /* 0x000fc4000bf65270 */
[----:B------:R-:W-:Y:S01]  /*3cd0*/  UIADD3 UR34, UPT, UPT, UR20, 0xe8, URZ ;  /* 0x000000e814227890 */ /* 0x000fe2000fffe0ff */
[----:B------:R-:W-:Y:S01]  /*3ce0*/  UMOV UR32, 0x0 ;  /* 0x0000000000207882 */ /* 0x000fe20000000000 */
[----:B-1----:R-:W-:-:S03]  /*3cf0*/  UIADD3 UR4, UPT, UPT, UR6, 0x1f, URZ ;  /* 0x0000001f06047890 */ /* 0x002fc6000fffe0ff */
[----:B---3--:R-:W1:Y:S01]  /*3d00*/  LDS R3, [UR20+0x130] ;  /* 0x00013014ff037984 */ /* 0x008e620008000800 */
[----:B------:R-:W-:Y:S01]  /*3d10*/  UMOV UR33, 0x10100910 ;  /* 0x1010091000217882 */ /* 0x000fe20000000000 */
[----:B------:R-:W-:Y:S02]  /*3d20*/  UPRMT UR34, URZ, 0x654, UR34 ;  /* 0x00000654ff227896 */ /* 0x000fe40008000022 */
[----:B------:R-:W-:Y:S01]  /*3d30*/  USHF.R.S32.HI UR5, URZ, 0x1f, UR4 ;  /* 0x0000001fff057899 */ /* 0x000fe20008011404 */
[----:B------:R-:W-:Y:S01]  /*3d40*/  UMOV UR30, 0x0 ;  /* 0x00000000001e7882 */ /* 0x000fe20000000000 */
[----:B------:R-:W-:Y:S02]  /*3d50*/  UMOV UR31, 0x10100910 ;  /* 0x10100910001f7882 */ /* 0x000fe40000000000 */
[----:B------:R-:W-:Y:S02]  /*3d60*/  ULEA.HI UR4, UR5, UR4, URZ, 0x5 ;  /* 0x0000000405047291 */ /* 0x000fe4000f8f28ff */
[----:B------:R-:W-:-:S02]  /*3d70*/  UIADD3 UR5, UPT, UPT, UR20, 0x8400, URZ ;  /* 0x0000840014057890 */ /* 0x000fc4000fffe0ff */
[----:B------:R-:W-:Y:S02]  /*3d80*/  USHF.R.S32.HI UR4, URZ, 0x5, UR4 ;  /* 0x00000005ff047899 */ /* 0x000fe40008011404 */
[----:B------:R-:W-:Y:S02]  /*3d90*/  USHF.R.U32.HI UR5, URZ, 0x4, UR5 ;  /* 0x00000004ff057899 */ /* 0x000fe40008011605 */
[----:B------:R-:W-:Y:S02]  /*3da0*/  UIMAD UR4, UR4, UR7, URZ ;  /* 0x00000007040472a4 */ /* 0x000fe4000f8e02ff */
[----:B------:R-:W-:Y:S02]  /*3db0*/  ULOP3.LUT UR5, UR5, 0x3fff, URZ, 0xc0, !UPT ;  /* 0x00003fff05057892 */ /* 0x000fe4000f8ec0ff */
[----:B--2---:R-:W-:Y:S02]  /*3dc0*/  UIMAD UR4, UR4, UR8, URZ ;  /* 0x00000008040472a4 */ /* 0x004fe4000f8e02ff */
[----:B------:R-:W-:-:S02]  /*3dd0*/  ULOP3.LUT UR22, UR5, 0x10000, URZ, 0xfc, !UPT ;  /* 0x0001000005167892 */ /* 0x000fc4000f8efcff */
[----:B------:R-:W-:Y:S02]  /*3de0*/  UIMAD UR9, UR4, UR9, URZ ;  /* 0x00000009040972a4 */ /* 0x000fe4000f8e02ff */
[----:B------:R-:W-:Y:S02]  /*3df0*/  UIADD3 UR4, UPT, UPT, UR20, 0x2c400, URZ ;  /* 0x0002c40014047890 */ /* 0x000fe4000fffe0ff */
[----:B------:R-:W-:Y:S02]  /*3e00*/  UIADD3 UR36, UPT, UPT, UR9, -0x1, URZ ;  /* 0xffffffff09247890 */ /* 0x000fe4000fffe0ff */
[----:B------:R-:W-:Y:S02]  /*3e10*/  USHF.R.U32.HI UR4, URZ, 0x4, UR4 ;  /* 0x00000004ff047899 */ /* 0x000fe40008011604 */
[----:B------:R-:W-:Y:S02]  /*3e20*/  UISETP.GE.AND UP4, UPT, UR9, 0x1, UPT ;  /* 0x000000010900788c */ /* 0x000fe4000bf86270 */
[----:B------:R-:W-:Y:S01]  /*3e30*/  ULOP3.LUT UR4, UR4, 0x3fff, URZ, 0xc0, !UPT ;  /* 0x00003fff04047892 */ /* 0x000fe2000f8ec0ff */
[----:B------:R-:W-:Y:S01]  /*3e40*/  UMOV UR28, 0x0 ;  /* 0x00000000001c7882 */ /* 0x000fe20000000000 */
[----:B------:R-:W-:-:S02]  /*3e50*/  UMOV UR29, 0x10100910 ;  /* 0x10100910001d7882 */ /* 0x000fc40000000000 */
[----:B------:R-:W-:Y:S01]  /*3e60*/  ULOP3.LUT UR23, UR4, 0x10000, URZ, 0xfc, !UPT ;  /* 0x0001000004177892 */ /* 0x000fe2000f8efcff */
[C---:B-1----:R-:W-:Y:S01]  /*3e70*/  VIADD R5, R3.reuse, 0x40 ;  /* 0x0000004003057836 */ /* 0x042fe20000000000 */
[----:B------:R-:W-:Y:S01]  /*3e80*/  LOP3.LUT R4, R3, 0xffff, RZ, 0xc0, !PT ;  /* 0x0000ffff03047812 */ /* 0x000fe200078ec0ff */
[----:B------:R-:W-:Y:S01]  /*3e90*/  UMOV UR26, 0x0 ;  /* 0x00000000001a7882 */ /* 0x000fe20000000000 */
[----:B------:R-:W-:Y:S02]  /*3ea0*/  UMOV UR27, 0x10100910 ;  /* 0x10100910001b7882 */ /* 0x000fe40000000000 */
[----:B------:R-:W-:-:S05]  /*3eb0*/  LOP3.LUT R5, R5, 0xffff, RZ, 0xc0, !PT ;  /* 0x0000ffff05057812 */ /* 0x000fca00078ec0ff */
[----:B------:R1:W-:Y:S02]  /*3ec0*/  STL.64 [R1], R4 ;  /* 0x0000000401007387 */ /* 0x0003e40000100a00 */
.L_x_75:
[----:B-1----:R-:W-:-:S04]  /*3ed0*/  SHF.L.U32 R5, R2, 0x1f, RZ ;  /* 0x0000001f02057819 */ /* 0x002fc800000006ff */
[----:B------:R-:W1:Y:S02]  /*3ee0*/  SYNCS.PHASECHK.TRANS64.TRYWAIT P0, [UR20+0xe0], R5 ;  /* 0x0000e005ff0075a7 */ /* 0x000e640008001114 */
[----:B-1-34-:R-:W-:Y:S05]  /*3ef0*/  @!P0 BRA `(.L_x_67) ;  /* 0x0000005c00f88947 */ /* 0x01afea0003800000 */
.L_x_176:
[----:B-1----:R-:W1:Y:S01]  /*3f00*/  LDS.128 R4, [UR20+0x120] ;  /* 0x00012014ff047984 */ /* 0x002e620008000c00 */
[----:B------:R-:W-:Y:S01]  /*3f10*/  ULEA UR25, UR24, UR20, 0x3 ;  /* 0x0000001418197291 */ /* 0x000fe2000f8e18ff */
[----:B------:R-:W-:Y:S01]  /*3f20*/  @!PT LDS RZ, [RZ] ;  /* 0x00000000fffff984 */ /* 0x000fe20000000800 */
[----:B------:R-:W-:Y:S01]  /*3f30*/  @!PT LDS RZ, [RZ] ;  /* 0x00000000fffff984 */ /* 0x000fe20000000800 */
[----:B------:R-:W-:Y:S01]  /*3f40*/  @!PT LDS RZ, [RZ] ;  /* 0x00000000fffff984 */ /* 0x000fe20000000800 */
[----:B------:R-:W-:Y:S01]  /*3f50*/  @!PT LDS RZ, [RZ] ;  /* 0x00000000fffff984 */ /* 0x000fe20000000800 */
[----:B------:R2:W-:Y:S06]  /*3f60*/  MEMBAR.ALL.CTA ;  /* 0x0000000000007992 */ /* 0x0005ec0000008000 */
[----:B--2---:R-:W2:Y:S02]  /*3f70*/  FENCE.VIEW.ASYNC.S ;  /* 0x00000000000073c6 */ /* 0x004ea40000000000 */
[----:B--2---:R-:W-:Y:S01]  /*3f80*/  SYNCS.ARRIVE.TRANS64.RED.A1T0 RZ, [UR34], RZ ;  /* 0x000000ffffff79a7 */ /* 0x004fe20008100422 */
[----:B-1----:R-:W-:Y:S01]  /*3f90*/  LOP3.LUT P3, RZ, R6, 0x1, RZ, 0xc0, !PT ;  /* 0x0000000106ff7812 */ /* 0x002fe2000786c0ff */
[----:B------:R-:W-:-:S12]  /*3fa0*/  BRA.U UP3, `(.L_x_68) ;  /* 0x00000001030c7547 */ /* 0x000fd8000b800000 */
[----:B------:R-:W-:-:S04]  /*3fb0*/  SHF.L.U32 R5, R8, 0x1f, RZ ;  /* 0x0000001f08057819 */ /* 0x000fc800000006ff */
[----:B------:R-:W1:Y:S02]  /*3fc0*/  SYNCS.PHASECHK.TRANS64.TRYWAIT P0, [UR25+0x100], R5 ;  /* 0x00010005ff0075a7 */ /* 0x000e640008001119 */
[----:B-1----:R-:W-:Y:S05]  /*3fd0*/  @!P0 BRA `(.L_x_69) ;  /* 0x0000005c00d88947 */ /* 0x002fea0003800000 */
.L_x_68:
[----:B------:R-:W-:Y:S05]  /*3fe0*/  BRA.U UP3, `(.L_x_70) ;  /* 0x0000000503047547 */ /* 0x000fea000b800000 */
[----:B------:R-:W-:Y:S05]  /*3ff0*/  BRA.U !UP4, `(.L_x_71) ;  /* 0x000000010cf47547 */ /* 0x000fea000b800000 */
[----:B------:R-:W-:Y:S01]  /*4000*/  ULEA UR4, UR24, UR49, 0x2 ;  /* 0x0000003118047291 */ /* 0x000fe2000f8e10ff */
[----:B-1----:R-:W-:-:S08]  /*4010*/  SHF.L.U32 R4, R0, 0x1f, RZ ;  /* 0x0000001f00047819 */ /* 0x002fd000000006ff */
[----:B------:R-:W5:Y:S01]  /*4020*/  LDL R5, [UR4] ;  /* 0x00000004ff057983 */ /* 0x000f620008100800 */
[----:B------:R-:W-:Y:S02]  /*4030*/  ULEA UR4, UR19, UR20, 0x3 ;  /* 0x0000001413047291 */ /* 0x000fe4000f8e18ff */
[----:B------:R-:W-:Y:S01]  /*4040*/  UPLOP3.LUT UP2, UPT, UPT, UPT, UPT, 0x40, 0x4 ;  /* 0x000000000004789c */ /* 0x000fe20003f4e870 */
[----:B------:R-:W-:-:S06]  /*4050*/  UMOV UR17, UR36 ;  /* 0x0000002400117c82 */ /* 0x000fcc0008000000 */
[----:B------:R1:W2:Y:S01]  /*4060*/  SYNCS.PHASECHK.TRANS64.TRYWAIT P2, [UR4], R4 ;  /* 0x00000004ff0075a7 */ /* 0x0002a20008041104 */
[----:B------:R-:W-:-:S05]  /*4070*/  UMOV UR4, UR19 ;  /* 0x0000001300047c82 */ /* 0x000fca0008000000 */
.L_x_74:
[----:B------:R-:W-:Y:S01]  /*4080*/  ULEA UR18, UR4, UR20, 0x3 ;  /* 0x0000001404127291 */ /* 0x000fe2000f8e18ff */
[----:B--234-:R-:W-:Y:S11]  /*4090*/  @P2 BRA `(.L_x_72) ;  /* 0x00000000000c2947 */ /* 0x01cff60003800000 */
[----:B------:R-:W-:Y:S04]  /*40a0*/  SHF.L.U32 R6, R0, 0x1f, RZ ;  /* 0x0000001f00067819 */ /* 0x000fe800000006ff */
[----:B------:R-:W2:Y:S02]  /*40b0*/  SYNCS.PHASECHK.TRANS64.TRYWAIT P0, [UR18], R6 ;  /* 0x00000006ff0075a7 */ /* 0x000ea40008001112 */
[----:B--2---:R-:W-:Y:S05]  /*40c0*/  @!P0 BRA `(.L_x_73) ;  /* 0x0000005c00b48947 */ /* 0x004fea0003800000 */
.L_x_72:
[----:B------:R-:W-:Y:S01]  /*40d0*/  UISETP.NE.AND UP0, UPT, UR17, URZ, UPT ;  /* 0x000000ff1100728c */ /* 0x000fe2000bf05270 */
[----:B------:R-:W-:Y:S01]  /*40e0*/  PLOP3.LUT P2, PT, PT, PT, PT, 0x80, 0x8 ;  /* 0x000000000008781c */ /* 0x000fe20003f4f070 */
[----:B------:R-:W-:Y:S02]  /*40f0*/  UIADD3 UR5, UPT, UPT, UR4, 0x1, URZ ;  /* 0x0000000104057890 */ /* 0x000fe4000fffe0ff */
[----:B------:R-:W-:Y:S02]  /*4100*/  ULEA UR10, UR4, UR23, 0x8 ;  /* 0x00000017040a7291 */ /* 0x000fe4000f8e40ff */
[----:B------:R-:W-:Y:S01]  /*4110*/  UISETP.NE.AND UP1, UPT, UR5, 0x9, UPT ;  /* 0x000000090500788c */ /* 0x000fe2000bf25270 */
[----:B------:R-:W-:Y:S01]  /*4120*/  PLOP3.LUT P0, PT, PT, PT, UP0, 0x80, 0x8 ;  /* 0x000000000008781c */ /* 0x000fe20003f0f008 */
[----:B------:R-:W-:Y:S02]  /*4130*/  ULEA UR14, UR4, UR22, 0xa ;  /* 0x00000016040e7291 */ /* 0x000fe4000f8e50ff */
[----:B------:R-:W-:Y:S02]  /*4140*/  USEL UR6, URZ, 0x1, UP1 ;  /* 0x00000001ff067887 */ /* 0x000fe40008800000 */
[----:B------:R-:W-:Y:S01]  /*4150*/  USEL UR19, UR5, URZ, UP1 ;  /* 0x000000ff05137287 */ /* 0x000fe20008800000 */
[----:B------:R-:W-:Y:S11]  /*4160*/  ELECT P1, URZ, PT ;  /* 0x0000000000ff782f */ /* 0x000ff60003820000 */
[----:B------:R-:W-:Y:S02]  /*4170*/  @!UPT UIADD3 URZ, UPT, UPT, URZ, URZ, URZ ;  /* 0x000000fffffff290 */ /* 0x000fe4000fffe0ff */
[C---:B-----5:R-:W-:Y:S01]  /*4180*/  @P1 R2UR.BROADCAST UR4, R5.reuse ;  /* 0x00000000050412ca */ /* 0x060fe200008e0000 */
[----:B------:R-:W-:Y:S01]  /*4190*/  @UP0 ULEA UR5, UR19, UR20, 0x3 ;  /* 0x0000001413050291 */ /* 0x000fe2000f8e18ff */
[----:B------:R-:W-:Y:S01]  /*41a0*/  LOP3.LUT R0, R0, UR6, RZ, 0x3c, !PT ;  /* 0x0000000600007c12 */ /* 0x000fe2000f8e3cff */
[----:B------:R-:W-:Y:S02]  /*41b0*/  UIADD3 UR8, UPT, UPT, UR10, 0x2, URZ ;  /* 0x000000020a087890 */ /* 0x000fe4000fffe0ff */
[----:B------:R-:W-:Y:S01]  /*41c0*/  UIADD3 UR6, UPT, UPT, UR14, 0x2, URZ ;  /* 0x000000020e067890 */ /* 0x000fe2000fffe0ff */
[----:B-1----:R-:W-:Y:S01]  /*41d0*/  @P0 SHF.L.U32 R4, R0, 0x1f, RZ ;  /* 0x0000001f00040819 */ /* 0x002fe200000006ff */
[----:B------:R-:W-:Y:S01]  /*41e0*/  UIADD3 UR12, UPT, UPT, UR10, 0x4, URZ ;  /* 0x000000040a0c7890 */ /* 0x000fe2000fffe0ff */
[----:B------:R-:W-:Y:S02]  /*41f0*/  UMOV UR11, 0x40004040 ;  /* 0x40004040000b7882 */ /* 0x000fe40000000000 */
[----:B------:R3:W4:Y:S01]  /*4200*/  @P0 SYNCS.PHASECHK.TRANS64.TRYWAIT P2, [UR5], R4 ;  /* 0x00000004ff0005a7 */ /* 0x0007220008041105 */
[----:B------:R-:W-:Y:S11]  /*4210*/  ELECT P0, URZ, PT ;  /* 0x0000000000ff782f */ /* 0x000ff60003800000 */
[----:B------:R-:W-:Y:S02]  /*4220*/  @!UPT UIADD3 URZ, UPT, UPT, URZ, URZ, URZ ;  /* 0x000000fffffff290 */ /* 0x000fe4000fffe0ff */
[C---:B------:R-:W-:Y:S02]  /*4230*/  @P0 R2UR.BROADCAST UR16, R5.reuse ;  /* 0x00000000051002ca */ /* 0x040fe400008e0000 */
[----:B------:R-:W-:Y:S01]  /*4240*/  ELECT P0, URZ, PT ;  /* 0x0000000000ff782f */ /* 0x000fe20003800000 */
[----:B------:R-:W-:Y:S01]  /*4250*/  UMOV UR15, 0x40004040 ;  /* 0x40004040000f7882 */ /* 0x000fe20000000000 */
[----:B------:R-:W-:Y:S01]  /*4260*/  UMOV UR9, 0x40004040 ;  /* 0x4000404000097882 */ /* 0x000fe20000000000 */
[----:B------:R1:W-:Y:S01]  /*4270*/  UTCHMMA.2CTA gdesc[UR14], gdesc[UR10], tmem[UR4], tmem[UR32], idesc[UR33], UP2 ;  /* 0x00ff200a0e0075ea */ /* 0x0003e20009200004 */
[----:B------:R-:W-:Y:S01]  /*4280*/  UPLOP3.LUT UP2, UPT, UPT, UPT, UPT, 0x80, 0x8 ;  /* 0x000000000008789c */ /* 0x000fe20003f4f070 */
[----:B------:R-:W-:Y:S01]  /*4290*/  UMOV UR7, 0x40004040 ;  /* 0x4000404000077882 */ /* 0x000fe20000000000 */
[----:B------:R-:W-:Y:S01]  /*42a0*/  UMOV UR13, 0x40004040 ;  /* 0x40004040000d7882 */ /* 0x000fe20000000000 */
[----:B------:R-:W-:Y:S04]  /*42b0*/  UMOV UR5, 0x40004040 ;  /* 0x4000404000057882 */ /* 0x000fe80000000000 */
[----:B------:R2:W-:Y:S01]  /*42c0*/  UTCHMMA.2CTA gdesc[UR6], gdesc[UR8], tmem[UR16], tmem[UR30], idesc[UR31], UPT ;  /* 0x00ff1e08060075ea */ /* 0x0005e2000ba00010 */
[----:B-1----:R-:W-:Y:S01]  /*42d0*/  UIADD3 UR4, UPT, UPT, UR14, 0x4, URZ ;  /* 0x000000040e047890 */ /* 0x002fe2000fffe0ff */
[C---:B------:R-:W-:Y:S02]  /*42e0*/  @P0 R2UR.BROADCAST UR15, R5.reuse ;  /* 0x00000000050f02ca */ /* 0x040fe400008e0000 */
[----:B------:R-:W-:Y:S01]  /*42f0*/  ELECT P0, URZ, PT ;  /* 0x0000000000ff782f */ /* 0x000fe20003800000 */
[----:B------:R-:W-:Y:S02]  /*4300*/  UIADD3 UR10, UPT, UPT, UR10, 0x6, URZ ;  /* 0x000000060a0a7890 */ /* 0x000fe4000fffe0ff */
[----:B--2---:R-:W-:Y:S10]  /*4310*/  UIADD3 UR6, UPT, UPT, UR14, 0x6, URZ ;  /* 0x000000060e067890 */ /* 0x004ff4000fffe0ff */
[----:B------:R-:W-:Y:S01]  /*4320*/  @P0 R2UR.BROADCAST UR9, R5 ;  /* 0x00000000050902ca */ /* 0x000fe200008e0000 */
[----:B------:R-:W-:Y:S01]  /*4330*/  UIADD3 UR8, UPT, UPT, UR18, 0x48, URZ ;  /* 0x0000004812087890 */ /* 0x000fe2000fffe0ff */
[----:B------:R1:W-:Y:S11]  /*4340*/  UTCHMMA.2CTA gdesc[UR4], gdesc[UR12], tmem[UR15], tmem[UR28], idesc[UR29], UPT ;  /* 0x00ff1c0c040075ea */ /* 0x0003f6000ba0000f */
[----:B------:R3:W-:Y:S01]  /*4350*/  UTCHMMA.2CTA gdesc[UR6], gdesc[UR10], tmem[UR9], tmem[UR26], idesc[UR27], UPT ;  /* 0x00ff1a0a060075ea */ /* 0x0007e2000ba00009 */
[----:B------:R3:W-:Y:S01]  /*4360*/  UTCBAR.2CTA.MULTICAST [UR8], URZ, UR21 ;  /* 0x000000ff080073e9 */ /* 0x0007e20008200815 */
[----:B-1----:R-:W-:Y:S02]  /*4370*/  UIADD3 UR4, UPT, UPT, UR17, 0x1, URZ ;  /* 0x0000000111047890 */ /* 0x002fe4000fffe0ff */
[----:B------:R-:W-:Y:S02]  /*4380*/  UIADD3 UR5, UPT, UPT, UR17, -0x1, URZ ;  /* 0xffffffff11057890 */ /* 0x000fe4000fffe0ff */
[----:B------:R-:W-:Y:S03]  /*4390*/  UISETP.GT.U32.AND UP0, UPT, UR4, 0x1, UPT ;  /* 0x000000010400788c */ /* 0x000fe6000bf04070 */
[----:B------:R-:W-:Y:S02]  /*43a0*/  UMOV UR4, UR19 ;  /* 0x0000001300047c82 */ /* 0x000fe40008000000 */
[----:B------:R-:W-:Y:S04]  /*43b0*/  UMOV UR17, UR5 ;  /* 0x0000000500117c82 */ /* 0x000fe80008000000 */
[----:B------:R-:W-:Y:S05]  /*43c0*/  BRA.U UP0, `(.L_x_74) ;  /* 0xfffffffd002c7547 */ /* 0x000fea000b83ffff */
.L_x_71:
[----:B------:R-:W-:-:S09]  /*43d0*/  UIADD3 UR4, UPT, UPT, UR25, 0xf0, URZ ;  /* 0x000000f019047890 */ /* 0x000fd2000fffe0ff */
[----:B------:R2:W-:Y:S01]  /*43e0*/  UTCBAR.2CTA.MULTICAST [UR4], URZ, UR35 ;  /* 0x000000ff040073e9 */ /* 0x0005e20008200823 */
[----:B------:R-:W-:Y:S02]  /*43f0*/  NOP ;  /* 0x0000000000007918 */ /* 0x000fe40000000000 */
.L_x_70:
[----:B--2---:R-:W-:Y:S01]  /*4400*/  UIADD3 UR4, UPT, UPT, UR24, 0x1, URZ ;  /* 0x0000000118047890 */ /* 0x004fe2000fffe0ff */
[----:B------:R-:W-:-:S03]  /*4410*/  LOP3.LUT R2, R2, 0x1, RZ, 0x3c, !PT ;  /* 0x0000000102027812 */ /* 0x000fc600078e3cff */
[----:B------:R-:W-:-:S04]  /*4420*/  UISETP.NE.AND UP0, UPT, UR4, 0x2, UPT ;  /* 0x000000020400788c */ /* 0x000fc8000bf05270 */
[----:B------:R-:W-:Y:S02]  /*4430*/  USEL UR5, URZ, 0x1, UP0 ;  /* 0x00000001ff057887 */ /* 0x000fe40008000000 */
[----:B------:R-:W-:-:S04]  /*4440*/  USEL UR24, UR4, URZ, UP0 ;  /* 0x000000ff04187287 */ /* 0x000fc80008000000 */
[----:B------:R-:W-:Y:S01]  /*4450*/  LOP3.LUT R8, R8, UR5, RZ, 0x3c, !PT ;  /* 0x0000000508087c12 */ /* 0x000fe2000f8e3cff */
[----:B------:R-:W-:Y:S07]  /*4460*/  @P3 BRA `(.L_x_75) ;  /* 0xfffffff800983947 */ /* 0x000fee000383ffff */
[----:B---3--:R-:W2:Y:S01]  /*4470*/  S2UR UR8, SR_CgaCtaId ;  /* 0x00000000000879c3 */ /* 0x008ea20000008800 */
[----:B------:R-:W-:Y:S01]  /*4480*/  ELECT P0, URZ, PT ;  /* 0x0000000000ff782f */ /* 0x000fe20003800000 */
[----:B------:R-:W-:Y:S01]  /*4490*/  HFMA2 R0, -RZ, RZ, 0, 5.9604644775390625e-08 ;  /* 0x00000001ff007431 */ /* 0x000fe200000001ff */
[----:B------:R-:W-:-:S05]  /*44a0*/  UMOV UR4, 0x40 ;  /* 0x0000004000047882 */ /* 0x000fca0000000000 */
[----:B------:R-:W-:Y:S01]  /*44b0*/  UVIRTCOUNT.DEALLOC.SMPOOL 0x80 ;  /* 0x000000800000784c */ /* 0x000fe20000000000 */
[----:B------:R-:W-:Y:S02]  /*44c0*/  UISETP.NE.AND UP0, UPT, UR38, URZ, UPT ;  /* 0x000000ff2600728c */ /* 0x000fe4000bf05270 */
[----:B--2---:R-:W-:-:S09]  /*44d0*/  ULEA UR8, UR8, UR4, 0x18 ;  /* 0x0000000408087291 */ /* 0x004fd2000f8ec0ff */
[----:B------:R2:W-:Y:S01]  /*44e0*/  @P0 STS.U8 [UR8+0x1c], R0 ;  /* 0x00001c00ff000988 */ /* 0x0005e20008000008 */
[----:B------:R-:W-:Y:S05]  /*44f0*/  BRA.U UP0, `(.L_x_76) ;  /* 0x0000000100587547 */ /* 0x000fea000b800000 */
[----:B------:R-:W-:Y:S01]  /*4500*/  UIADD3 UR5, UPT, UPT, UR20, 0x100, URZ ;  /* 0x0000010014057890 */ /* 0x000fe2000fffe0ff */
[----:B------:R-:W-:-:S03]  /*4510*/  SHF.L.U32 R2, R8, 0x1f, RZ ;  /* 0x0000001f08027819 */ /* 0x000fc600000006ff */
[----:B------:R-:W-:-:S09]  /*4520*/  ULEA UR4, UR24, UR5, 0x3 ;  /* 0x0000000518047291 */ /* 0x000fd2000f8e18ff */
[----:B------:R-:W3:Y:S02]  /*4530*/  SYNCS.PHASECHK.TRANS64.TRYWAIT P0, [UR4], R2 ;  /* 0x00000002ff0075a7 */ /* 0x000ee40008001104 */
[----:B---3--:R-:W-:Y:S05]  /*4540*/  @!P0 BRA `(.L_x_77) ;  /* 0x0000005800ac8947 */ /* 0x008fea0003800000 */
.L_x_180:
[----:B------:R-:W-:-:S04]  /*4550*/  UIADD3 UR4, UPT, UPT, UR24, 0x1, URZ ;  /* 0x0000000118047890 */ /* 0x000fc8000fffe0ff */
[----:B------:R-:W-:-:S04]  /*4560*/  UISETP.NE.AND UP1, UPT, UR4, 0x2, UPT ;  /* 0x000000020400788c */ /* 0x000fc8000bf25270 */
[----:B------:R-:W-:Y:S02]  /*4570*/  USEL UR6, URZ, 0x1, UP1 ;  /* 0x00000001ff067887 */ /* 0x000fe40008800000 */
[----:B------:R-:W-:-:S04]  /*4580*/  USEL UR4, UR4, URZ, UP1 ;  /* 0x000000ff04047287 */ /* 0x000fc80008800000 */
[----:B------:R-:W-:Y:S01]  /*4590*/  ULEA UR4, UR4, UR5, 0x3 ;  /* 0x0000000504047291 */ /* 0x000fe2000f8e18ff */
[----:B--2---:R-:W-:-:S04]  /*45a0*/  LOP3.LUT R2, R8, UR6, RZ, 0x3c, !PT ;  /* 0x0000000608027c12 */ /* 0x004fc8000f8e3cff */
[----:B------:R-:W-:Y:S01]  /*45b0*/  SHF.L.U32 R2, R2, 0x1f, RZ ;  /* 0x0000001f02027819 */ /* 0x000fe200000006ff */
[----:B------:R-:W-:-:S04]  /*45c0*/  IMAD.U32 R0, RZ, RZ, UR4 ;  /* 0x00000004ff007e24 */ /* 0x000fc8000f8e00ff */
[----:B------:R2:W3:Y:S03]  /*45d0*/  SYNCS.PHASECHK.TRANS64.TRYWAIT P0, [R0+URZ], R2 ;  /* 0x00000002000075a7 */ /* 0x0004e600080011ff */
[----:B---3--:R-:W-:Y:S05]  /*45e0*/  @!P0 NANOSLEEP.SYNCS 0x989680 ;  /* 0x009896800000895d */ /* 0x008fea0003900000 */
[----:B------:R-:W3:Y:S02]  /*45f0*/  @!P0 SYNCS.PHASECHK.TRANS64 P0, [R0+URZ], R2 ;  /* 0x00000002000085a7 */ /* 0x000ee400080010ff */
[----:B---3--:R-:W-:Y:S05]  /*4600*/  @P0 BRA `(.L_x_78) ;  /* 0x0000000000200947 */ /* 0x008fea0003800000 */
.L_x_79:
[----:B---3--:R3:W1:Y:S02]  /*4610*/  SYNCS.PHASECHK.TRANS64.TRYWAIT P0, [R0+URZ], R2 ;  /* 0x00000002000075a7 */ /* 0x00866400080011ff */
[----:B-1----:R-:W-:Y:S05]  /*4620*/  @!P0 NANOSLEEP.SYNCS 0x989680 ;  /* 0x009896800000895d */ /* 0x002fea0003900000 */
[----:B------:R-:W1:Y:S02]  /*4630*/  @!P0 SYNCS.PHASECHK.TRANS64 P0, [R0+URZ], R2 ;  /* 0x00000002000085a7 */ /* 0x000e6400080010ff */
[----:B-1----:R-:W-:Y:S05]  /*4640*/  @!P0 BRA `(.L_x_79) ;  /* 0xfffffffc00f08947 */ /* 0x002fea000383ffff */
[----:B------:R-:W-:Y:S05]  /*4650*/  BRA `(.L_x_78) ;  /* 0x00000000000c7947 */ /* 0x000fea0003800000 */
.L_x_76:
[----:B------:R-:W-:-:S04]  /*4660*/  UIADD3 UR4, UPT, UPT, UR20, 0x110, URZ ;  /* 0x0000011014047890 */ /* 0x000fc8000fffe0ff */
[----:B------:R-:W-:-:S09]  /*4670*/  UPRMT UR4, UR37, 0x654, UR4 ;  /* 0x0000065425047896 */ /* 0x000fd20008000004 */
[----:B------:R-:W-:Y:S03]  /*4680*/  SYNCS.ARRIVE.TRANS64.RED.A1T0 RZ, [UR4], RZ ;  /* 0x000000ffffff79a7 */ /* 0x000fe60008100404 */
.L_x_78:
[----:B--23--:R-:W-:Y:S01]  /*4690*/  SHF.L.U32 R2, RZ, 0x1f, RZ ;  /* 0x0000001fff027819 */ /* 0x00cfe200000006ff */
[----:B------:R-:W-:Y:S01]  /*46a0*/  UIADD3 UR4, UPT, UPT, UR20, 0x110, URZ ;  /* 0x0000011014047890 */ /* 0x000fe2000fffe0ff */
[----:B------:R-:W-:Y:S02]  /*46b0*/  PLOP3.LUT P0, PT, PT, PT, UP0, 0x80, 0x8 ;  /* 0x000000000008781c */ /* 0x000fe40003f0f008 */
[----:B------:R-:W2:Y:S02]  /*46c0*/  SYNCS.PHASECHK.TRANS64.TRYWAIT P1, [UR20+0x110], R2 ;  /* 0x00011002ff0075a7 */ /* 0x000ea40008021114 */
[----:B--2---:R-:W-:Y:S09]  /*46d0*/  @!P1 BRA `(.L_x_80) ;  /* 0x0000005800609947 */ /* 0x004ff20003800000 */
.L_x_182:
[----:B------:R-:W-:Y:S01]  /*46e0*/  @!UP0 UPRMT UR4, UR37, 0x654, UR4 ;  /* 0x0000065425048896 */ /* 0x000fe20008000004 */
[----:B------:R-:W-:Y:S01]  /*46f0*/  LOP3.LUT R3, R3, 0xffff, RZ, 0xc0, !PT ;  /* 0x0000ffff03037812 */ /* 0x000fe200078ec0ff */
[----:B--2---:R-:W-:-:S03]  /*4700*/  IMAD.MOV.U32 R2, RZ, RZ, 0xffff ;  /* 0x0000ffffff027424 */ /* 0x004fc600078e00ff */
[----:B------:R-:W-:-:S04]  /*4710*/  SHF.R.U32.HI R3, RZ, 0x5, R3 ;  /* 0x00000005ff037819 */ /* 0x000fc80000011603 */
[----:B------:R-:W-:Y:S01]  /*4720*/  @!P0 SYNCS.ARRIVE.TRANS64.RED.A1T0 RZ, [UR4], RZ ;  /* 0x000000ffffff89a7 */ /* 0x000fe20008100404 */
[----:B------:R-:W-:Y:S01]  /*4730*/  NOP ;  /* 0x0000000000007918 */ /* 0x000fe20000000000 */
[----:B------:R-:W2:Y:S01]  /*4740*/  LDS R0, [UR8+0x14] ;  /* 0x00001408ff007984 */ /* 0x000ea20008000800 */
[----:B------:R-:W-:-:S04]  /*4750*/  SHF.L.U32 R2, R2, R3, RZ ;  /* 0x0000000302027219 */ /* 0x000fc800000006ff */
[----:B--2---:R-:W-:-:S04]  /*4760*/  LOP3.LUT R0, R0, R2, RZ, 0xc0, !PT ;  /* 0x0000000200007212 */ /* 0x004fc800078ec0ff */
[----:B------:R-:W-:Y:S01]  /*4770*/  ISETP.NE.AND P0, PT, R0, R2, PT ;  /* 0x000000020000720c */ /* 0x000fe20003f05270 */
[----:B------:R-:W-:-:S05]  /*4780*/  IMAD.MOV.U32 R0, RZ, RZ, 0x1 ;  /* 0x00000001ff007424 */ /* 0x000fca00078e00ff */
[----:B------:R-:W-:-:S07]  /*4790*/  SHF.L.U32 R0, R0, R3, RZ ;  /* 0x0000000300007219 */ /* 0x000fce00000006ff */
[----:B------:R-:W-:Y:S05]  /*47a0*/  @P0 BRA `(.L_x_81) ;  /* 0x00000000005c0947 */ /* 0x000fea0003800000 */
[----:B------:R-:W2:Y:S02]  /*47b0*/  LDS R3, [UR8+0x18] ;  /* 0x00001808ff037984 */ /* 0x000ea40008000800 */
[----:B--2---:R-:W-:-:S04]  /*47c0*/  LOP3.LUT R3, R3, R0, RZ, 0xc0, !PT ;  /* 0x0000000003037212 */ /* 0x004fc800078ec0ff */
[----:B------:R-:W-:-:S13]  /*47d0*/  ISETP.NE.AND P0, PT, R3, R0, PT ;  /* 0x000000000300720c */ /* 0x000fda0003f05270 */
[----:B------:R-:W-:Y:S05]  /*47e0*/  @P0 BRA `(.L_x_82) ;  /* 0x0000000000400947 */ /* 0x000fea0003800000 */
[----:B------:R-:W-:Y:S01]  /*47f0*/  R2UR UR4, R2 ;  /* 0x00000000020472ca */ /* 0x000fe200000e0000 */
[----:B------:R-:W2:Y:S01]  /*4800*/  S2R R3, SR_LANEID ;  /* 0x0000000000037919 */ /* 0x000ea20000000000 */
[----:B------:R-:W-:-:S04]  /*4810*/  LOP3.LUT R0, RZ, R0, RZ, 0x33, !PT ;  /* 0x00000000ff007212 */ /* 0x000fc800078e33ff */
[----:B------:R-:W3:Y:S07]  /*4820*/  REDUX UR6, R0 ;  /* 0x00000000000673c4 */ /* 0x000eee0000000000 */
[----:B------:R-:W-:-:S03]  /*4830*/  ULOP3.LUT UR5, URZ, UR4, URZ, 0x33, !UPT ;  /* 0x00000004ff057292 */ /* 0x000fc6000f8e33ff */
[----:B------:R-:W-:Y:S02]  /*4840*/  VOTEU.ANY UR4, UPT, PT ;  /* 0x0000000000047886 */ /* 0x000fe400038e0100 */
[----:B------:R-:W-:Y:S01]  /*4850*/  UFLO.U32 UR4, UR4 ;  /* 0x00000004000472bd */ /* 0x000fe200080e0000 */
[----:B------:R-:W-:-:S04]  /*4860*/  IMAD.U32 R2, RZ, RZ, UR5 ;  /* 0x00000005ff027e24 */ /* 0x000fc8000f8e00ff */
[----:B------:R-:W1:Y:S02]  /*4870*/  REDUX UR7, R2 ;  /* 0x00000000020773c4 */ /* 0x000e640000000000 */
[----:B------:R1:W-:Y:S01]  /*4880*/  UTCATOMSWS.AND URZ, UR5 ;  /* 0x0000000500ff79e3 */ /* 0x0003e20008000000 */
[----:B---3--:R-:W-:Y:S01]  /*4890*/  IMAD.U32 R0, RZ, RZ, UR6 ;  /* 0x00000006ff007e24 */ /* 0x008fe2000f8e00ff */
[----:B--2---:R-:W-:Y:S01]  /*48a0*/  ISETP.EQ.U32.AND P0, PT, R3, UR4, PT ;  /* 0x0000000403007c0c */ /* 0x004fe2000bf02070 */
[----:B-1----:R-:W-:-:S12]  /*48b0*/  IMAD.U32 R2, RZ, RZ, UR7 ;  /* 0x00000007ff027e24 */ /* 0x002fd8000f8e00ff */
[----:B------:R1:W-:Y:S04]  /*48c0*/  @P0 ATOMS.AND RZ, [UR8+0x14], R2 ;  /* 0x00001402ffff098c */ /* 0x0003e8000a800008 */
[----:B------:R1:W-:Y:S01]  /*48d0*/  @P0 ATOMS.AND RZ, [UR8+0x18], R0 ;  /* 0x00001800ffff098c */ /* 0x0003e2000a800008 */
[----:B------:R-:W-:Y:S05]  /*48e0*/  BRA `(.L_x_83) ;  /* 0x0000000000147947 */ /* 0x000fea0003800000 */
.L_x_82:
[----:B------:R-:W-:Y:S02]  /*48f0*/  MOV R2, 0x4910 ;  /* 0x0000491000027802 */ /* 0x000fe40000000f00 */
[----:B-1--45:R-:W-:Y:S05]  /*4900*/  CALL.REL.NOINC `($__internal_0_$__cuda_sm10x_tcgen05_guardrail_trap_col_being_dealloced_not_returned_by_alloc) ;  /* 0x0000005c00447944 */ /* 0x032fea0003c00000 */
[----:B------:R-:W-:Y:S05]  /*4910*/  BRA `(.L_x_83) ;  /* 0x0000000000087947 */ /* 0x000fea0003800000 */
.L_x_81:
[----:B------:R-:W-:Y:S02]  /*4920*/  MOV R2, 0x4940 ;  /* 0x0000494000027802 */ /* 0x000fe40000000f00 */
[----:B-1--45:R-:W-:Y:S05]  /*4930*/  CALL.REL.NOINC `($__internal_2_$__cuda_sm10x_tcgen05_guardrail_trap_unallocated_columns_being_dealloced) ;  /* 0x0000005c00507944 */ /* 0x032fea0003c00000 */
.L_x_83:
[----:B------:R-:W-:Y:S01]  /*4940*/  NOP ;  /* 0x0000000000007918 */ /* 0x000fe20000000000 */
[----:B------:R-:W-:Y:S05]  /*4950*/  EXIT ;  /* 0x000000000000794d */ /* 0x000fea0003800000 */
.L_x_55:
[----:B------:R-:W-:-:S09]  /*4960*/  UISETP.NE.OR UP0, UPT, UR18, 0x3, !UP3 ;  /* 0x000000031200788c */ /* 0x000fd2000df05670 */
[----:B------:R-:W-:Y:S05]  /*4970*/  BRA.U UP0, `(.L_x_84) ;  /* 0x0000001100e47547 */ /* 0x000fea000b800000 */
[----:B------:R-:W2:Y:S01]  /*4980*/  LDCU.64 UR4, c[0x0][0x988] ;  /* 0x00013100ff0477ac */ /* 0x000ea20008000a00 */
[----:B------:R-:W3:Y:S01]  /*4990*/  S2UR UR10, SR_CgaCtaId ;  /* 0x00000000000a79c3 */ /* 0x000ee20000008800 */
[----:B------:R-:W-:Y:S01]  /*49a0*/  HFMA2 R10, -RZ, RZ, 0, 5.9604644775390625e-08 ;  /* 0x00000001ff0a7431 */ /* 0x000fe200000001ff */
[----:B------:R-:W-:Y:S01]  /*49b0*/  MOV R9, RZ ;  /* 0x000000ff00097202 */ /* 0x000fe20000000f00 */
[----:B------:R-:W4:Y:S01]  /*49c0*/  LDCU UR44, c[0x0][0x370] ;  /* 0x00006e00ff2c77ac */ /* 0x000f220008000800 */
[----:B------:R-:W-:Y:S01]  /*49d0*/  HFMA2 R3, -RZ, RZ, 0, 0.0078125 ;  /* 0x00002000ff037431 */ /* 0x000fe200000001ff */
[----:B------:R-:W4:Y:S03]  /*49e0*/  LDCU.128 UR28, c[0x0][0xc10] ;  /* 0x00018200ff1c77ac */ /* 0x000f260008000c00 */
[----:B------:R-:W1:Y:S01]  /*49f0*/  LDC.64 R12, c[0x0][0x348] ;  /* 0x0000d200ff0c7b82 */ /* 0x000e620000000a00 */
[----:B------:R-:W3:Y:S01]  /*4a00*/  LDCU UR38, c[0x0][0x374] ;  /* 0x00006e80ff2677ac */ /* 0x000ee20008000800 */
[----:B------:R-:W3:Y:S01]  /*4a10*/  LDCU.64 UR26, c[0x0][0x990] ;  /* 0x00013200ff1a77ac */ /* 0x000ee20008000a00 */
[----:B------:R-:W3:Y:S01]  /*4a20*/  LDCU UR17, c[0x0][0xc0c] ;  /* 0x00018180ff1177ac */ /* 0x000ee20008000800 */
[----:B--2---:R-:W-:Y:S01]  /*4a30*/  UISETP.NE.U32.AND UP0, UPT, UR4, URZ, UPT ;  /* 0x000000ff0400728c */ /* 0x004fe2000bf05070 */
[----:B------:R-:W2:Y:S01]  /*4a40*/  LDCU.128 UR32, c[0x0][0xa80] ;  /* 0x00015000ff2077ac */ /* 0x000ea20008000c00 */
[----:B------:R-:W2:Y:S01]  /*4a50*/  LDCU UR54, c[0x0][0xc20] ;  /* 0x00018400ff3677ac */ /* 0x000ea20008000800 */
[----:B------:R-:W1:Y:S01]  /*4a60*/  LDCU UR4, c[0x0][0xc30] ;  /* 0x00018600ff0477ac */ /* 0x000e620008000800 */
[----:B------:R-:W1:Y:S01]  /*4a70*/  LDCU.128 UR40, c[0x0][0xa90] ;  /* 0x00015200ff2877ac */ /* 0x000e620008000c00 */
[----:B------:R-:W-:Y:S01]  /*4a80*/  UMOV UR20, 0x400 ;  /* 0x0000040000147882 */ /* 0x000fe20000000000 */
[----:B----4-:R-:W-:-:S02]  /*4a90*/  UIMAD.WIDE.U32 UR6, UR44, UR28, URZ ;  /* 0x0000001c2c0672a5 */ /* 0x010fc4000f8e00ff */
[----:B---3--:R-:W-:Y:S02]  /*4aa0*/  UIMAD.WIDE.U32 UR8, UR38, UR31, URZ ;  /* 0x0000001f260872a5 */ /* 0x008fe4000f8e00ff */
[----:B------:R-:W-:Y:S02]  /*4ab0*/  ULEA UR20, UR10, UR20, 0x18 ;  /* 0x000000140a147291 */ /* 0x000fe4000f8ec0ff */
[----:B------:R-:W-:Y:S02]  /*4ac0*/  UISETP.NE.AND.EX UP5, UPT, UR5, URZ, UPT, UP0 ;  /* 0x000000ff0500728c */ /* 0x000fe4000bfa5300 */
[----:B------:R-:W-:Y:S02]  /*4ad0*/  UISETP.NE.U32.AND UP6, UPT, UR26, URZ, UPT ;  /* 0x000000ff1a00728c */ /* 0x000fe4000bfc5070 */
[----:B------:R-:W-:Y:S02]  /*4ae0*/  UIADD3 UR46, UPT, UPT, UR20, 0xa8, URZ ;  /* 0x000000a8142e7890 */ /* 0x000fe4000fffe0ff */
[----:B------:R-:W-:-:S02]  /*4af0*/  UIADD3 UR45, UPT, UPT, UR20, 0xe8, URZ ;  /* 0x000000e8142d7890 */ /* 0x000fc4000fffe0ff */
[----:B------:R-:W-:Y:S02]  /*4b00*/  UIADD3 UR37, UPT, UPT, UR20, 0x90, URZ ;  /* 0x0000009014257890 */ /* 0x000fe4000fffe0ff */
[----:B------:R-:W-:Y:S02]  /*4b10*/  UIADD3 UR36, UPT, UPT, UR20, 0x98, URZ ;  /* 0x0000009814247890 */ /* 0x000fe4000fffe0ff */
[----:B------:R-:W-:Y:S02]  /*4b20*/  UIADD3 UR25, UPT, UPT, UR20, 0xa0, URZ ;  /* 0x000000a014197890 */ /* 0x000fe4000fffe0ff */
[----:B------:R-:W-:Y:S02]  /*4b30*/  UISETP.NE.AND UP0, UPT, UR39, 0x1, UPT ;  /* 0x000000012700788c */ /* 0x000fe4000bf05270 */
[----:B------:R-:W-:Y:S02]  /*4b40*/  UISETP.GE.AND UP2, UPT, UR39, 0x1, UPT ;  /* 0x000000012700788c */ /* 0x000fe4000bf46270 */
[----:B------:R-:W-:Y:S01]  /*4b50*/  UISETP.NE.AND UP0, UPT, UR17, 0x1, UPT ;  /* 0x000000011100788c */ /* 0x000fe2000bf05270 */
[----:B------:R-:W-:Y:S01]  /*4b60*/  UMOV UR51, UR7 ;  /* 0x0000000700337c82 */ /* 0x000fe20008000000 */
[----:B------:R-:W-:Y:S01]  /*4b70*/  UMOV UR50, UR9 ;  /* 0x0000000900327c82 */ /* 0x000fe20008000000 */
[----:B------:R-:W-:-:S02]  /*4b80*/  UISETP.NE.AND UP2, UPT, UR30, 0x1, UPT ;  /* 0x000000011e00788c */ /* 0x000fc4000bf45270 */
[----:B--2---:R-:W-:Y:S01]  /*4b90*/  UISETP.NE.AND UP0, UPT, UR32, 0x1, UPT ;  /* 0x000000012000788c */ /* 0x004fe2000bf05270 */
[----:B------:R-:W2:Y:S01]  /*4ba0*/  LDCU UR55, c[0x0][0xaa0] ;  /* 0x00015400ff3777ac */ /* 0x000ea20008000800 */
[----:B------:R-:W-:Y:S01]  /*4bb0*/  UPLOP3.LUT UP4, UPT, UPT, UPT, UPT, 0x40, 0x4 ;  /* 0x000000000004789c */ /* 0x000fe20003f8e870 */
[----:B------:R-:W3:Y:S01]  /*4bc0*/  LDCU.64 UR18, c[0x0][0xc28] ;  /* 0x00018500ff1277ac */ /* 0x000ee20008000a00 */
[----:B------:R-:W-:Y:S02]  /*4bd0*/  UISETP.NE.AND.EX UP6, UPT, UR27, URZ, UPT, UP6 ;  /* 0x000000ff1b00728c */ /* 0x000fe4000bfc5360 */
[----:B------:R-:W-:Y:S02]  /*4be0*/  UPRMT UR46, UR10, 0x654, UR46 ;  /* 0x000006540a2e7896 */ /* 0x000fe4000800002e */
[----:B------:R-:W-:Y:S02]  /*4bf0*/  UPRMT UR45, URZ, 0x654, UR45 ;  /* 0x00000654ff2d7896 */ /* 0x000fe4000800002d */
[----:B------:R-:W-:-:S02]  /*4c00*/  UPRMT UR49, UR10, 0x654, UR37 ;  /* 0x000006540a317896 */ /* 0x000fc40008000025 */
[----:B------:R-:W-:Y:S02]  /*4c10*/  UPRMT UR48, UR10, 0x654, UR36 ;  /* 0x000006540a307896 */ /* 0x000fe40008000024 */
[----:B------:R-:W-:Y:S02]  /*4c20*/  UPRMT UR47, UR10, 0x654, UR25 ;  /* 0x000006540a2f7896 */ /* 0x000fe40008000019 */
[----:B------:R-:W-:Y:S02]  /*4c30*/  USHF.R.U32.HI UR51, URZ, UR29, UR51 ;  /* 0x0000001dff337299 */ /* 0x000fe40008011633 */
[----:B------:R-:W-:Y:S02]  /*4c40*/  USHF.R.U32.HI UR50, URZ, UR54, UR50 ;  /* 0x00000036ff327299 */ /* 0x000fe40008011632 */
[----:B-1----:R-:W-:Y:S02]  /*4c50*/  UISETP.NE.AND UP3, UPT, UR4, 0x1, UPT ;  /* 0x000000010400788c */ /* 0x002fe4000bf65270 */
[----:B------:R-:W-:-:S02]  /*4c60*/  UISETP.NE.AND UP2, UPT, UR35, 0x1, UPT ;  /* 0x000000012300788c */ /* 0x000fc4000bf45270 */
[----:B--23--:R-:W-:-:S11]  /*4c70*/  UISETP.NE.AND UP0, UPT, UR42, 0x1, UPT ;  /* 0x000000012a00788c */ /* 0x00cfd6000bf05270 */
.L_x_95:
[----:B------:R-:W-:Y:S04]  /*4c80*/  SHF.L.U32 R2, R9, 0x1f, RZ ;  /* 0x0000001f09027819 */ /* 0x000fe800000006ff */
[----:B-1----:R-:W1:Y:S02]  /*4c90*/  SYNCS.PHASECHK.TRANS64.TRYWAIT P0, [UR20+0xe0], R2 ;  /* 0x0000e002ff0075a7 */ /* 0x002e640008001114 */
[----:B-1----:R-:W-:Y:S05]  /*4ca0*/  @!P0 BRA `(.L_x_85) ;  /* 0x0000005400048947 */ /* 0x002fea0003800000 */
.L_x_184:
[----:B------:R-:W2:Y:S01]  /*4cb0*/  LDS.128 R4, [UR20+0x120] ;  /* 0x00012014ff047984 */ /* 0x000ea20008000c00 */
[----:B------:R-:W-:Y:S01]  /*4cc0*/  UISETP.GE.AND UP0, UPT, UR39, 0x1, UPT ;  /* 0x000000012700788c */ /* 0x000fe2000bf06270 */
[----:B------:R-:W-:Y:S01]  /*4cd0*/  @!PT LDS RZ, [RZ] ;  /* 0x00000000fffff984 */ /* 0x000fe20000000800 */
[----:B------:R-:W-:Y:S01]  /*4ce0*/  @!PT LDS RZ, [RZ] ;  /* 0x00000000fffff984 */ /* 0x000fe20000000800 */
[----:B------:R-:W-:Y:S01]  /*4cf0*/  @!PT LDS RZ, [RZ] ;  /* 0x00000000fffff984 */ /* 0x000fe20000000800 */
[----:B------:R-:W-:Y:S01]  /*4d00*/  @!PT LDS RZ, [RZ] ;  /* 0x00000000fffff984 */ /* 0x000fe20000000800 */
[----:B------:R3:W-:Y:S06]  /*4d10*/  MEMBAR.ALL.CTA ;  /* 0x0000000000007992 */ /* 0x0007ec0000008000 */
[----:B---3--:R-:W3:Y:S02]  /*4d20*/  FENCE.VIEW.ASYNC.S ;  /* 0x00000000000073c6 */ /* 0x008ee40000000000 */
[----:B---3--:R-:W-:Y:S01]  /*4d30*/  SYNCS.ARRIVE.TRANS64.RED.A1T0 RZ, [UR45], RZ ;  /* 0x000000ffffff79a7 */ /* 0x008fe2000810042d */
[----:B--2---:R-:W-:Y:S11]  /*4d40*/  LOP3.LUT P0, RZ, R6, 0x1, RZ, 0xc0, !PT ;  /* 0x0000000106ff7812 */ /* 0x004ff6000780c0ff */
[----:B------:R-:W-:Y:S02]  /*4d50*/  @!UPT UIADD3 URZ, UPT, UPT, URZ, URZ, URZ ;  /* 0x000000fffffff290 */ /* 0x000fe4000fffe0ff */
[----:B------:R-:W-:Y:S01]  /*4d60*/  VOTEU.ANY UP2, P0 ;  /* 0x0000000000ff7886 */ /* 0x000fe20000040100 */
[----:B------:R-:W-:Y:S11]  /*4d70*/  PLOP3.LUT P0, PT, PT, PT, UP2, 0x80, 0x8 ;  /* 0x000000000008781c */ /* 0x000ff60003f0f028 */
[----:B------:R-:W-:Y:S02]  /*4d80*/  @!UPT UIADD3 URZ, UPT, UPT, URZ, URZ, URZ ;  /* 0x000000fffffff290 */ /* 0x000fe4000fffe0ff */
[----:B-1----:R-:W-:Y:S02]  /*4d90*/  @P0 MOV R2, R4 ;  /* 0x0000000400020202 */ /* 0x002fe40000000f00 */
[----:B------:R-:W-:Y:S02]  /*4da0*/  @P0 LOP3.LUT R0, R5, 0xffff, RZ, 0xc0, !PT ;  /* 0x0000ffff05000812 */ /* 0x000fe400078ec0ff */
[----:B------:R-:W-:Y:S02]  /*4db0*/  @P0 R2UR UR5, R2 ;  /* 0x00000000020502ca */ /* 0x000fe400000e0000 */
[----:B------:R-:W-:Y:S11]  /*4dc0*/  @P0 R2UR UR4, R0 ;  /* 0x00000000000402ca */ /* 0x000ff600000e0000 */
[----:B------:R-:W-:Y:S02]  /*4dd0*/  @UP2 UMOV UR16, UR5 ;  /* 0x0000000500102c82 */ /* 0x000fe40008000000 */
[----:B------:R-:W-:Y:S01]  /*4de0*/  @UP2 UMOV UR15, UR4 ;  /* 0x00000004000f2c82 */ /* 0x000fe20008000000 */
[----:B------:R-:W-:Y:S05]  /*4df0*/  BRA.U !UP0, `(.L_x_86) ;  /* 0x0000000108c07547 */ /* 0x000fea000b800000 */
[----:B------:R-:W-:Y:S02]  /*4e00*/  UIMAD.WIDE.U32 UR8, UR15, UR31, URZ ;  /* 0x0000001f0f0872a5 */ /* 0x000fe4000f8e00ff */
[----:B------:R-:W-:Y:S02]  /*4e10*/  UP2UR UR14, UPR, URZ, 0x4 ;  /* 0x00000004ff0e7883 */ /* 0x000fe40008000000 */
[----:B------:R-:W-:Y:S02]  /*4e20*/  UISETP.NE.AND UP2, UPT, UR30, 0x1, UPT ;  /* 0x000000011e00788c */ /* 0x000fe4000bf45270 */
[----:B------:R-:W-:Y:S02]  /*4e30*/  UIMAD.WIDE.U32 UR10, UR16, UR28, URZ ;  /* 0x0000001c100a72a5 */ /* 0x000fe4000f8e00ff */
[----:B------:R-:W-:Y:S02]  /*4e40*/  USEL UR4, UR38, UR50, !UP2 ;  /* 0x0000003226047287 */ /* 0x000fe4000d000000 */
[----:B------:R-:W-:Y:S02]  /*4e50*/  UISETP.NE.AND UP0, UPT, UR17, 0x1, UPT ;  /* 0x000000011100788c */ /* 0x000fe4000bf05270 */
[----:B------:R-:W-:Y:S02]  /*4e60*/  UP2UR UR21, UPR, URZ, 0x2 ;  /* 0x00000002ff157883 */ /* 0x000fe40008000000 */
[----:B------:R-:W-:Y:S02]  /*4e70*/  UISETP.NE.AND UP1, UPT, UR39, 0x1, UPT ;  /* 0x000000012700788c */ /* 0x000fe4000bf25270 */
[----:B------:R-:W-:Y:S02]  /*4e80*/  UIMAD.WIDE.U32 UR12, UR4, UR18, URZ ;  /* 0x00000012040c72a5 */ /* 0x000fe4000f8e00ff */
[----:B------:R-:W-:Y:S01]  /*4e90*/  USEL UR7, UR44, UR51, !UP0 ;  /* 0x000000332c077287 */ /* 0x000fe2000c000000 */
[----:B------:R-:W-:Y:S02]  /*4ea0*/  UMOV UR5, UR9 ;  /* 0x0000000900057c82 */ /* 0x000fe40008000000 */
[----:B------:R-:W-:Y:S02]  /*4eb0*/  USHF.R.U32.HI UR6, URZ, UR54, UR5 ;  /* 0x00000036ff067299 */ /* 0x000fe40008011605 */
[----:B------:R-:W-:Y:S02]  /*4ec0*/  UIMAD.WIDE.U32 UR22, UR7, UR18, URZ ;  /* 0x00000012071672a5 */ /* 0x000fe4000f8e00ff */
[----:B------:R-:W-:Y:S02]  /*4ed0*/  USEL UR6, UR15, UR6, !UP2 ;  /* 0x000000060f067287 */ /* 0x000fe4000d000000 */
[----:B------:R-:W-:Y:S01]  /*4ee0*/  UISETP.NE.AND UP2, UPT, UR14, URZ, UPT ;  /* 0x000000ff0e00728c */ /* 0x000fe2000bf45270 */
[----:B------:R-:W-:Y:S01]  /*4ef0*/  UMOV UR5, UR11 ;  /* 0x0000000b00057c82 */ /* 0x000fe20008000000 */
[----:B------:R-:W-:Y:S02]  /*4f00*/  UIMAD.WIDE.U32 UR10, UR6, UR18, URZ ;  /* 0x00000012060a72a5 */ /* 0x000fe4000f8e00ff */
[----:B------:R-:W-:Y:S03]  /*4f10*/  USHF.R.U32.HI UR8, URZ, UR29, UR5 ;  /* 0x0000001dff087299 */ /* 0x000fe60008011605 */
[----:B------:R-:W-:Y:S02]  /*4f20*/  UMOV UR5, UR13 ;  /* 0x0000000d00057c82 */ /* 0x000fe40008000000 */
[----:B------:R-:W-:Y:S03]  /*4f30*/  @UP1 USHF.R.U32.HI UR4, URZ, UR19, UR5 ;  /* 0x00000013ff041299 */ /* 0x000fe60008011605 */
[----:B------:R-:W-:Y:S01]  /*4f40*/  UMOV UR5, UR23 ;  /* 0x0000001700057c82 */ /* 0x000fe20008000000 */
[----:B------:R-:W-:Y:S02]  /*4f50*/  UIMAD UR4, UR39, UR4, URZ ;  /* 0x00000004270472a4 */ /* 0x000fe4000f8e02ff */
[----:B------:R-:W-:Y:S02]  /*4f60*/  @UP1 USHF.R.U32.HI UR7, URZ, UR19, UR5 ;  /* 0x00000013ff071299 */ /* 0x000fe40008011605 */
[----:B------:R-:W-:Y:S02]  /*4f70*/  USEL UR5, UR16, UR8, !UP0 ;  /* 0x0000000810057287 */ /* 0x000fe4000c000000 */
[----:B------:R-:W-:Y:S02]  /*4f80*/  UIMAD UR8, UR39, UR7, URZ ;  /* 0x00000007270872a4 */ /* 0x000fe4000f8e02ff */
[----:B------:R-:W-:Y:S03]  /*4f90*/  UISETP.GE.AND UP0, UPT, UR6, UR4, UPT ;  /* 0x000000040600728c */ /* 0x000fe6000bf06270 */
[----:B------:R-:W-:Y:S01]  /*4fa0*/  UMOV UR4, UR11 ;  /* 0x0000000b00047c82 */ /* 0x000fe20008000000 */
[----:B------:R-:W-:Y:S02]  /*4fb0*/  UISETP.GE.OR UP0, UPT, UR5, UR8, UP0 ;  /* 0x000000080500728c */ /* 0x000fe40008706670 */
[----:B------:R-:W-:Y:S02]  /*4fc0*/  USHF.R.U32.HI UR4, URZ, UR19, UR4 ;  /* 0x00000013ff047299 */ /* 0x000fe40008011604 */
[----:B------:R-:W-:Y:S02]  /*4fd0*/  UIMAD.WIDE.U32 UR8, UR5, UR18, URZ ;  /* 0x00000012050872a5 */ /* 0x000fe4000f8e00ff */
[----:B------:R-:W-:Y:S04]  /*4fe0*/  USEL UR10, UR6, UR4, !UP1 ;  /* 0x00000004060a7287 */ /* 0x000fe8000c800000 */
[----:B------:R-:W-:Y:S01]  /*4ff0*/  UIADD3 UR11, UPT, UPT, -UR10, URZ, URZ ;  /* 0x000000ff0a0b7290 */ /* 0x000fe2000fffe1ff */
[----:B------:R-:W-:Y:S02]  /*5000*/  @!UP0 UMOV UR4, UR9 ;  /* 0x0000000900048c82 */ /* 0x000fe40008000000 */
[----:B------:R-:W-:Y:S02]  /*5010*/  @!UP0 USHF.R.U32.HI UR4, URZ, UR19, UR4 ;  /* 0x00000013ff048299 */ /* 0x000fe40008011604 */
[----:B------:R-:W-:Y:S02]  /*5020*/  UIMAD UR8, UR39, UR11, UR6 ;  /* 0x0000000b270872a4 */ /* 0x000fe4000f8e0206 */
[----:B------:R-:W-:Y:S02]  /*5030*/  @!UP0 USEL UR4, UR5, UR4, !UP1 ;  /* 0x0000000405048287 */ /* 0x000fe4000c800000 */
[----:B------:R-:W-:Y:S02]  /*5040*/  UISETP.NE.AND UP1, UPT, UR21, URZ, UPT ;  /* 0x000000ff1500728c */ /* 0x000fe4000bf25270 */
[----:B------:R-:W-:Y:S02]  /*5050*/  @!UP0 UIMAD UR8, UR7, UR8, UR4 ;  /* 0x00000008070882a4 */ /* 0x000fe4000f8e0204 */
[----:B------:R-:W-:Y:S02]  /*5060*/  @!UP0 UIADD3 UR9, UPT, UPT, UR10, -UR4, URZ ;  /* 0x800000040a098290 */ /* 0x000fe4000fffe0ff */
[----:B------:R-:W-:Y:S02]  /*5070*/  UIADD3 UR4, UPT, UPT, -UR5, URZ, URZ ;  /* 0x000000ff05047290 */ /* 0x000fe4000fffe1ff */
[----:B------:R-:W-:Y:S02]  /*5080*/  UIADD3 UR7, UPT, UPT, -UR6, URZ, URZ ;  /* 0x000000ff06077290 */ /* 0x000fe4000fffe1ff */
[----:B------:R-:W-:Y:S02]  /*5090*/  @!UP0 UIMAD UR6, UR9, UR39, UR5 ;  /* 0x00000027090682a4 */ /* 0x000fe4000f8e0205 */
[----:B------:R-:W-:Y:S02]  /*50a0*/  UIMAD UR16, UR17, UR4, UR16 ;  /* 0x00000004111072a4 */ /* 0x000fe4000f8e0210 */
[----:B------:R-:W-:Y:S01]  /*50b0*/  UIMAD UR15, UR30, UR7, UR15 ;  /* 0x000000071e0f72a4 */ /* 0x000fe2000f8e020f */
[----:B------:R-:W-:Y:S02]  /*50c0*/  @!UP0 UMOV UR5, UR8 ;  /* 0x0000000800058c82 */ /* 0x000fe40008000000 */
[----:B------:R-:W-:Y:S02]  /*50d0*/  UIMAD UR16, UR5, UR17, UR16 ;  /* 0x00000011051072a4 */ /* 0x000fe4000f8e0210 */
[----:B------:R-:W-:Y:S11]  /*50e0*/  UIMAD UR15, UR6, UR30, UR15 ;  /* 0x0000001e060f72a4 */ /* 0x000ff6000f8e020f */
[----:B------:R-:W-:Y:S01]  /*50f0*/  @!UPT UIADD3 URZ, UPT, UPT, URZ, URZ, URZ ;  /* 0x000000fffffff290 */ /* 0x000fe2000fffe0ff */
.L_x_86:
[----:B------:R-:W1:Y:S01]  /*5100*/  @!UP3 LDCU.128 UR8, c[0x0][0xc10] ;  /* 0x00018200ff08b7ac */ /* 0x000e620008000c00 */
[----:B------:R-:W-:Y:S02]  /*5110*/  ISETP.NE.U32.AND P1, PT, RZ, UR26, PT ;  /* 0x0000001aff007c0c */ /* 0x000fe4000bf25070 */
[----:B------:R-:W-:Y:S02]  /*5120*/  SHF.L.U32 R8, R10, 0x1f, RZ ;  /* 0x0000001f0a087819 */ /* 0x000fe400000006ff */
[----:B------:R-:W-:Y:S01]  /*5130*/  ISETP.NE.AND.EX P1, PT, RZ, UR27, PT, P1 ;  /* 0x0000001bff007c0c */ /* 0x000fe2000bf25310 */
[----:B------:R-:W2:Y:S01]  /*5140*/  @!UP3 LDCU UR5, c[0x0][0xc0c] ;  /* 0x00018180ff05b7ac */ /* 0x000ea20008000800 */
[----:B-1----:R-:W-:Y:S07]  /*5150*/  UIMAD.WIDE.U32 UR6, UR16, UR8, URZ ;  /* 0x00000008100672a5 */ /* 0x002fee000f8e00ff */
[----:B------:R-:W-:Y:S01]  /*5160*/  @!UP3 UMOV UR4, UR7 ;  /* 0x000000070004bc82 */ /* 0x000fe20008000000 */
[----:B--2---:R-:W-:Y:S02]  /*5170*/  @!UP3 UISETP.NE.AND UP0, UPT, UR5, 0x1, UPT ;  /* 0x000000010500b88c */ /* 0x004fe4000bf05270 */
[----:B------:R-:W-:Y:S02]  /*5180*/  @!UP3 USHF.R.U32.HI UR4, URZ, UR9, UR4 ;  /* 0x00000009ff04b299 */ /* 0x000fe40008011604 */
[----:B------:R-:W-:Y:S02]  /*5190*/  UIMAD.WIDE.U32 UR6, UR15, UR11, URZ ;  /* 0x0000000b0f0672a5 */ /* 0x000fe4000f8e00ff */
[----:B------:R-:W-:Y:S02]  /*51a0*/  @!UP3 USEL UR8, UR16, UR4, !UP0 ;  /* 0x000000041008b287 */ /* 0x000fe4000c000000 */
[----:B------:R-:W-:Y:S03]  /*51b0*/  @!UP3 UISETP.NE.AND UP0, UPT, UR10, 0x1, UPT ;  /* 0x000000010a00b88c */ /* 0x000fe6000bf05270 */
[----:B------:R-:W-:Y:S01]  /*51c0*/  @!UP3 UMOV UR6, UR7 ;  /* 0x000000070006bc82 */ /* 0x000fe20008000000 */
[----:B------:R-:W-:Y:S01]  /*51d0*/  USHF.L.U32 UR7, UR24, 0x6, URZ ;  /* 0x0000000618077899 */ /* 0x000fe200080006ff */
[----:B------:R-:W1:Y:S02]  /*51e0*/  @!UP3 LDCU UR4, c[0x0][0xc20] ;  /* 0x00018400ff04b7ac */ /* 0x000e640008000800 */
[----:B-1----:R-:W-:Y:S04]  /*51f0*/  @!UP3 USHF.R.U32.HI UR6, URZ, UR4, UR6 ;  /* 0x00000004ff06b299 */ /* 0x002fe80008011606 */
[----:B------:R-:W-:Y:S04]  /*5200*/  @!UP3 USEL UR6, UR15, UR6, !UP0 ;  /* 0x000000060f06b287 */ /* 0x000fe8000c000000 */
[----:B------:R-:W-:Y:S02]  /*5210*/  @!UP3 UIADD3 UR4, UPT, UPT, -UR8, UR6, URZ ;  /* 0x000000060804b290 */ /* 0x000fe4000fffe1ff */
[----:B------:R-:W-:Y:S02]  /*5220*/  @!UP3 UIADD3 UR6, UPT, UPT, UR8, -UR6, URZ ;  /* 0x800000060806b290 */ /* 0x000fe4000fffe0ff */
[----:B------:R-:W-:Y:S02]  /*5230*/  @!UP3 UIMAD UR16, UR4, UR5, UR16 ;  /* 0x000000050410b2a4 */ /* 0x000fe4000f8e0210 */
[----:B------:R-:W-:Y:S01]  /*5240*/  @!UP3 UIMAD UR15, UR6, UR10, UR15 ;  /* 0x0000000a060fb2a4 */ /* 0x000fe2000f8e020f */
[----:B------:R-:W-:Y:S11]  /*5250*/  BRA.U UP4, `(.L_x_87) ;  /* 0x0000000104107547 */ /* 0x000ff6000b800000 */
[----:B------:R-:W-:Y:S04]  /*5260*/  MOV R2, UR56 ;  /* 0x0000003800027c02 */ /* 0x000fe80008000f00 */
[----:B------:R-:W-:Y:S04]  /*5270*/  SHF.L.U32 R2, R2, 0x1f, RZ ;  /* 0x0000001f02027819 */ /* 0x000fe800000006ff */
[----:B------:R-:W1:Y:S02]  /*5280*/  SYNCS.PHASECHK.TRANS64.TRYWAIT P2, [UR20+0xd8], R2 ;  /* 0x0000d802ff0075a7 */ /* 0x000e640008041114 */
[----:B-1----:R-:W-:Y:S05]  /*5290*/  @!P2 BRA `(.L_x_88) ;  /* 0x0000004c00a0a947 */ /* 0x002fea0003800000 */
.L_x_87:
[----:B------:R-:W-:Y:S05]  /*52a0*/  BRA.U !UP6, `(.L_x_89) ;  /* 0x000000010e387547 */ /* 0x000fea000b800000 */
[----:B------:R-:W-:Y:S01]  /*52b0*/  UPLOP3.LUT UP1, UPT, UPT, UPT, UP5, 0x80, 0x8 ;  /* 0x000000000008789c */ /* 0x000fe20003f2f050 */
[----:B-1----:R-:W-:Y:S01]  /*52c0*/  HFMA2 R0, -RZ, RZ, 0, 5.9604644775390625e-08 ;  /* 0x00000001ff007431 */ /* 0x002fe200000001ff */
[----:B------:R-:W1:Y:S01]  /*52d0*/  LDCU.64 UR8, c[0x0][0x358] ;  /* 0x00006b00ff0877ac */ /* 0x000e620008000a00 */
[----:B------:R-:W-:Y:S03]  /*52e0*/  IMAD.MOV.U32 R59, RZ, RZ, 0x1 ;  /* 0x00000001ff3b7424 */ /* 0x000fe600078e00ff */
[----:B------:R-:W-:Y:S05]  /*52f0*/  PLOP3.LUT P2, PT, PT, PT, UP1, 0x80, 0x8 ;  /* 0x000000000008781c */ /* 0x000fea0003f4f018 */
[----:B------:R-:W2:Y:S01]  /*5300*/  @UP1 LDCU.64 UR4, c[0x0][0x988] ;  /* 0x00013100ff0417ac */ /* 0x000ea20008000a00 */
[----:B------:R-:W-:Y:S07]  /*5310*/  @UP1 UIMAD UR6, UR53, UR26, URZ ;  /* 0x0000001a350612a4 */ /* 0x000fee000f8e02ff */
[----:B------:R-:W-:Y:S01]  /*5320*/  @!P2 PRMT R59, R0, 0x7610, R59 ;  /* 0x00007610003ba816 */ /* 0x000fe2000000003b */
[----:B--2---:R-:W-:Y:S06]  /*5330*/  @UP1 UIMAD.WIDE UR4, UR6, 0x4, UR4 ;  /* 0x00000004060418a5 */ /* 0x004fec000f8e0204 */
[----:B------:R-:W-:Y:S01]  /*5340*/  IMAD.U32 R14, RZ, RZ, UR4 ;  /* 0x00000004ff0e7e24 */ /* 0x000fe2000f8e00ff */
[----:B------:R-:W-:Y:S04]  /*5350*/  MOV R15, UR5 ;  /* 0x00000005000f7c02 */ /* 0x000fe80008000f00 */
[----:B------:R-:W2:Y:S01]  /*5360*/  @!UP1 LDCU UR4, c[0x0][0x980] ;  /* 0x00013000ff0497ac */ /* 0x000ea20008000800 */
[----:B-1---5:R3:W5:Y:S02]  /*5370*/  @P2 LDG.E R27, desc[UR8][R14.64] ;  /* 0x000000080e1b2981 */ /* 0x022764000c1e1900 */
[----:B--23--:R-:W-:Y:S07]  /*5380*/  @!P2 IMAD.U32 R27, RZ, RZ, UR4 ;  /* 0x00000004ff1bae24 */ /* 0x00cfee000f8e00ff */
.L_x_89:
[----:B-----5:R-:W-:Y:S01]  /*5390*/  @!P1 FSETP.EQ.AND P3, PT, R27, RZ, PT ;  /* 0x000000ff1b00920b */ /* 0x020fe20003f62000 */
[----:B------:R-:W-:Y:S01]  /*53a0*/  @!UPT UIADD3 URZ, UPT, UPT, URZ, URZ, URZ ;  /* 0x000000fffffff290 */ /* 0x000fe2000fffe0ff */
[----:B------:R-:W-:Y:S11]  /*53b0*/  @!P1 BRA `(.L_x_90) ;  /* 0x0000000000149947 */ /* 0x000ff60003800000 */
[----:B------:R-:W-:Y:S02]  /*53c0*/  LOP3.LUT P1, RZ, R59, 0xff, RZ, 0xc0, !PT ;  /* 0x000000ff3bff7812 */ /* 0x000fe4000782c0ff */
[----:B------:R-:W-:Y:S04]  /*53d0*/  PLOP3.LUT P3, PT, PT, PT, UP1, 0x80, 0x8 ;  /* 0x000000000008781c */ /* 0x000fe80003f6f018 */
[----:B------:R-:W-:Y:S07]  /*53e0*/  PLOP3.LUT P3, PT, P3, PT, PT, 0x8, 0x80 ;  /* 0x000000000080781c */ /* 0x000fee0001f6e170 */
[----:B------:R-:W-:Y:S11]  /*53f0*/  @P1 FSETP.EQ.AND P3, PT, R27, RZ, PT ;  /* 0x000000ff1b00120b */ /* 0x000ff60003f62000 */
[----:B------:R-:W-:Y:S02]  /*5400*/  @!UPT UIADD3 URZ, UPT, UPT, URZ, URZ, URZ ;  /* 0x000000fffffff290 */ /* 0x000fe4000fffe0ff */
.L_x_90:
[----:B------:R-:W-:Y:S01]  /*5410*/  USHF.L.U32 UR11, UR52, 0x7, URZ ;  /* 0x00000007340b7899 */ /* 0x000fe200080006ff */
[----:B------:R-:W2:Y:S01]  /*5420*/  SYNCS.PHASECHK.TRANS64.TRYWAIT P1, [UR20+0xb0], R8 ;  /* 0x0000b008ff0075a7 */ /* 0x000ea20008021114 */
[----:B------:R-:W-:Y:S02]  /*5430*/  UISETP.NE.AND UP0, UPT, UR32, 0x1, UPT ;  /* 0x000000012000788c */ /* 0x000fe4000bf05270 */
[----:B------:R-:W-:Y:S01]  /*5440*/  UIMAD.WIDE.U32 UR4, UR11, UR33, URZ ;  /* 0x000000210b0472a5 */ /* 0x000fe2000f8e00ff */
[----:B------:R-:W-:Y:S04]  /*5450*/  ELECT P2, URZ, PT ;  /* 0x0000000000ff782f */ /* 0x000fe80003840000 */
[----:B------:R-:W-:Y:S02]  /*5460*/  PLOP3.LUT P2, PT, P3, P2, PT, 0xf2, 0x2f ;  /* 0x00000000002f781c */ /* 0x000fe40001f45e72 */
[----:B------:R-:W-:Y:S02]  /*5470*/  UMOV UR4, UR5 ;  /* 0x0000000500047c82 */ /* 0x000fe40008000000 */
[----:B------:R-:W-:Y:S04]  /*5480*/  USHF.R.U32.HI UR4, URZ, UR34, UR4 ;  /* 0x00000022ff047299 */ /* 0x000fe80008011604 */
[----:B------:R-:W-:Y:S02]  /*5490*/  USEL UR12, UR11, UR4, !UP0 ;  /* 0x000000040b0c7287 */ /* 0x000fe4000c000000 */
[----:B------:R-:W-:Y:S02]  /*54a0*/  UISETP.NE.AND UP0, UPT, UR35, 0x1, UPT ;  /* 0x000000012300788c */ /* 0x000fe4000bf05270 */
[----:B------:R-:W-:Y:S02]  /*54b0*/  UIMAD.WIDE.U32 UR4, UR12, UR40, URZ ;  /* 0x000000280c0472a5 */ /* 0x000fe4000f8e00ff */
[----:B------:R-:W-:Y:S01]  /*54c0*/  UIADD3 UR6, UPT, UPT, -UR12, URZ, URZ ;  /* 0x000000ff0c067290 */ /* 0x000fe2000fffe1ff */
[----:B-1----:R-:W-:Y:S03]  /*54d0*/  @!P2 IMAD.MOV.U32 R0, RZ, 0x20, RZ ;  /* 0x00000020ff00a824 */ /* 0x002fe600078e00ff */
[----:B------:R-:W-:Y:S01]  /*54e0*/  UIMAD UR11, UR32, UR6, UR11 ;  /* 0x00000006200b72a4 */ /* 0x000fe2000f8e020b */
[----:B------:R-:W-:Y:S01]  /*54f0*/  @!P2 IMAD.MOV.U32 R0, RZ, 0x400, R0 ;  /* 0x00000400ff00a824 */ /* 0x000fe200078e0000 */
[----:B------:R-:W-:Y:S02]  /*5500*/  UMOV UR4, UR5 ;  /* 0x0000000500047c82 */ /* 0x000fe40008000000 */
[----:B------:R-:W-:Y:S04]  /*5510*/  USHF.R.U32.HI UR4, URZ, UR41, UR4 ;  /* 0x00000029ff047299 */ /* 0x000fe80008011604 */
[----:B------:R-:W-:Y:S02]  /*5520*/  USEL UR13, UR12, UR4, !UP0 ;  /* 0x000000040c0d7287 */ /* 0x000fe4000c000000 */
[----:B------:R-:W-:Y:S02]  /*5530*/  UISETP.NE.AND UP0, UPT, UR42, 0x1, UPT ;  /* 0x000000012a00788c */ /* 0x000fe4000bf05270 */
[----:B------:R-:W-:Y:S07]  /*5540*/  UIMAD.WIDE.U32 UR4, UR13, UR43, URZ ;  /* 0x0000002b0d0472a5 */ /* 0x000fee000f8e00ff */
[----:B------:R-:W-:Y:S02]  /*5550*/  UMOV UR4, UR5 ;  /* 0x0000000500047c82 */ /* 0x000fe40008000000 */
[----:B------:R-:W-:Y:S04]  /*5560*/  USHF.R.U32.HI UR4, URZ, UR55, UR4 ;  /* 0x00000037ff047299 */ /* 0x000fe80008011604 */
[----:B------:R-:W-:Y:S02]  /*5570*/  USEL UR14, UR13, UR4, !UP0 ;  /* 0x000000040d0e7287 */ /* 0x000fe4000c000000 */
[----:B------:R-:W-:Y:S02]  /*5580*/  UIADD3 UR4, UPT, UPT, -UR13, URZ, URZ ;  /* 0x000000ff0d047290 */ /* 0x000fe4000fffe1ff */
[----:B------:R-:W-:Y:S02]  /*5590*/  UIADD3 UR5, UPT, UPT, -UR14, URZ, URZ ;  /* 0x000000ff0e057290 */ /* 0x000fe4000fffe1ff */
[----:B------:R-:W-:Y:S02]  /*55a0*/  UIMAD UR12, UR35, UR4, UR12 ;  /* 0x00000004230c72a4 */ /* 0x000fe4000f8e020c */
[----:B------:R-:W-:Y:S01]  /*55b0*/  UIMAD UR13, UR42, UR5, UR13 ;  /* 0x000000052a0d72a4 */ /* 0x000fe2000f8e020d */
[----:B--2---:R-:W-:Y:S11]  /*55c0*/  @!P1 BRA `(.L_x_91) ;  /* 0x0000004800ec9947 */ /* 0x004ff60003800000 */
.L_x_187:
[----:B------:R-:W-:Y:S01]  /*55d0*/  @!P2 R2UR UR4, R0 ;  /* 0x000000000004a2ca */ /* 0x000fe200000e0000 */
[----:B------:R-:W-:Y:S01]  /*55e0*/  VOTEU.ALL UP0, P2 ;  /* 0x0000000000ff7886 */ /* 0x000fe20001000000 */
[----:B-1----:R-:W-:Y:S04]  /*55f0*/  @!P2 IADD3 R2, P1, PT, R12, 0x680, RZ ;  /* 0x000006800c02a810 */ /* 0x002fe80007f3e0ff */
[----:B------:R-:W-:Y:S01]  /*5600*/  @!P2 R2UR UR5, R2 ;  /* 0x000000000205a2ca */ /* 0x000fe200000e0000 */
[----:B------:R-:W-:Y:S01]  /*5610*/  @!P2 IMAD.X R0, RZ, RZ, R13, P1 ;  /* 0x000000ffff00a224 */ /* 0x000fe200008e060d */
[----:B------:R-:W-:Y:S05]  /*5620*/  @!UP0 UIADD3 UR8, UPT, UPT, UR20, 0x200, URZ ;  /* 0x0000020014088890 */ /* 0x000fea000fffe0ff */
[----:B------:R-:W-:Y:S01]  /*5630*/  @!UP0 UPRMT UR6, UR4, 0x5410, URZ ;  /* 0x0000541004068896 */ /* 0x000fe200080000ff */
[----:B------:R-:W-:Y:S01]  /*5640*/  @!P2 R2UR UR4, R0 ;  /* 0x000000000004a2ca */ /* 0x000fe200000e0000 */
[----:B------:R-:W-:Y:S01]  /*5650*/  VOTEU.ALL UP0, P2 ;  /* 0x0000000000ff7886 */ /* 0x000fe20001000000 */
[----:B------:R-:W-:Y:S03]  /*5660*/  @!P2 IMAD.MOV.U32 R0, RZ, RZ, 0x2000 ;  /* 0x00002000ff00a424 */ /* 0x000fe600078e00ff */
[----:B------:R-:W-:Y:S01]  /*5670*/  IMAD.U32 R14, RZ, RZ, UR5 ;  /* 0x00000005ff0e7e24 */ /* 0x000fe2000f8e00ff */
[----:B------:R-:W-:Y:S01]  /*5680*/  @!UP0 UMOV UR9, UR37 ;  /* 0x0000002500098c82 */ /* 0x000fe20008000000 */
[----:B------:R-:W-:Y:S06]  /*5690*/  @!UP0 UMOV UR10, UR7 ;  /* 0x00000007000a8c82 */ /* 0x000fec0008000000 */
[----:B------:R-:W-:Y:S01]  /*56a0*/  IMAD.U32 R15, RZ, RZ, UR4 ;  /* 0x00000004ff0f7e24 */ /* 0x000fe2000f8e00ff */
[----:B------:R-:W-:Y:S04]  /*56b0*/  @!P2 R2UR UR4, R14 ;  /* 0x000000000e04a2ca */ /* 0x000fe800000e0000 */
[----:B------:R-:W-:Y:S11]  /*56c0*/  @!P2 R2UR UR5, R15 ;  /* 0x000000000f05a2ca */ /* 0x000ff600000e0000 */
[----:B------:R-:W-:Y:S02]  /*56d0*/  @!UPT UIADD3 URZ, UPT, UPT, URZ, URZ, URZ ;  /* 0x000000fffffff290 */ /* 0x000fe4000fffe0ff */
[----:B------:R1:W-:Y:S01]  /*56e0*/  @!UP0 UTMALDG.5D.IM2COL [UR8], [UR4], UR6 ;  /* 0x00000008040083b4 */ /* 0x0003e20008060006 */
[----:B------:R2:W-:Y:S01]  /*56f0*/  @!P2 SYNCS.ARRIVE.TRANS64.RED.A0TR RZ, [UR20+0x90], R0 ;  /* 0x00009000ffffa9a7 */ /* 0x0005e20008300414 */
[----:B------:R-:W-:Y:S01]  /*5700*/  SYNCS.ARRIVE.TRANS64.RED.A1T0 RZ, [UR49], RZ ;  /* 0x000000ffffff79a7 */ /* 0x000fe20008100431 */
[----:B--2---:R-:W-:Y:S01]  /*5710*/  @!P2 IMAD.MOV.U32 R0, RZ, 0x20, RZ ;  /* 0x00000020ff00a824 */ /* 0x004fe200078e00ff */
[----:B------:R-:W2:Y:S03]  /*5720*/  SYNCS.PHASECHK.TRANS64.TRYWAIT P1, [UR20+0xb8], R8 ;  /* 0x0000b808ff0075a7 */ /* 0x000ea60008021114 */
[----:B------:R-:W-:Y:S01]  /*5730*/  @!P2 IMAD.MOV.U32 R0, RZ, 0x400, R0 ;  /* 0x00000400ff00a824 */ /* 0x000fe200078e0000 */
[----:B-12---:R-:W-:Y:S06]  /*5740*/  @!P1 BRA `(.L_x_92) ;  /* 0x0000004800a49947 */ /* 0x006fec0003800000 */
.L_x_189:
[----:B------:R-:W-:Y:S01]  /*5750*/  @!P2 R2UR UR4, R0 ;  /* 0x000000000004a2ca */ /* 0x000fe200000e0000 */
[----:B------:R-:W-:Y:S01]  /*5760*/  VOTEU.ALL UP0, P2 ;  /* 0x0000000000ff7886 */ /* 0x000fe20001000000 */
[----:B-1----:R-:W-:Y:S04]  /*5770*/  @!P2 IADD3 R2, P1, PT, R12, 0x680, RZ ;  /* 0x000006800c02a810 */ /* 0x002fe80007f3e0ff */
[----:B------:R-:W-:Y:S01]  /*5780*/  @!P2 R2UR UR5, R2 ;  /* 0x000000000205a2ca */ /* 0x000fe200000e0000 */
[----:B------:R-:W-:Y:S01]  /*5790*/  @!P2 IMAD.X R0, RZ, RZ, R13, P1 ;  /* 0x000000ffff00a224 */ /* 0x000fe200008e060d */
[----:B------:R-:W-:Y:S02]  /*57a0*/  @!UP0 UIADD3 UR10, UPT, UPT, UR7, 0x10, URZ ;  /* 0x00000010070a8890 */ /* 0x000fe4000fffe0ff */
[----:B------:R-:W-:Y:S03]  /*57b0*/  @!UP0 UIADD3 UR8, UPT, UPT, UR20, 0x2200, URZ ;  /* 0x0000220014088890 */ /* 0x000fe6000fffe0ff */
[----:B------:R-:W-:Y:S01]  /*57c0*/  @!UP0 UPRMT UR6, UR4, 0x5410, URZ ;  /* 0x0000541004068896 */ /* 0x000fe200080000ff */
[----:B------:R-:W-:Y:S01]  /*57d0*/  @!P2 R2UR UR4, R0 ;  /* 0x000000000004a2ca */ /* 0x000fe200000e0000 */
[----:B------:R-:W-:Y:S01]  /*57e0*/  VOTEU.ALL UP0, P2 ;  /* 0x0000000000ff7886 */ /* 0x000fe20001000000 */
[----:B------:R-:W-:Y:S03]  /*57f0*/  @!P2 IMAD.MOV.U32 R0, RZ, RZ, 0x2000 ;  /* 0x00002000ff00a424 */ /* 0x000fe600078e00ff */
[----:B------:R-:W-:Y:S01]  /*5800*/  IMAD.U32 R14, RZ, RZ, UR5 ;  /* 0x00000005ff0e7e24 */ /* 0x000fe2000f8e00ff */
[----:B------:R-:W-:Y:S07]  /*5810*/  @!UP0 UMOV UR9, UR36 ;  /* 0x0000002400098c82 */ /* 0x000fee0008000000 */
        /* <DEDUP_REMOVED lines=11> */
.L_x_191:
[----:B------:R-:W-:Y:S01]  /*58d0*/  @!P2 R2UR UR4, R0 ;  /* 0x000000000004a2ca */ /* 0x000fe200000e0000 */
[----:B------:R-:W-:Y:S01]  /*58e0*/  VOTEU.ALL UP0, P2 ;  /* 0x0000000000ff7886 */ /* 0x000fe20001000000 */
[----:B-1----:R-:W-:Y:S02]  /*58f0*/  @!P2 IADD3 R2, P1, PT, R12, 0x680, RZ ;  /* 0x000006800c02a810 */ /* 0x002fe40007f3e0ff */
[----:B------:R-:W-:Y:S02]  /*5900*/  @P0 SHF.R.U32.HI R4, RZ, 0x10, R5 ;  /* 0x00000010ff040819 */ /* 0x000fe40000011605 */
[----:B------:R-:W-:Y:S01]  /*5910*/  @!P2 R2UR UR5, R2 ;  /* 0x000000000205a2ca */ /* 0x000fe200000e0000 */
[----:B------:R-:W-:Y:S01]  /*5920*/  @!P2 IMAD.X R0, RZ, RZ, R13, P1 ;  /* 0x000000ffff00a224 */ /* 0x000fe200008e060d */
[----:B------:R-:W-:Y:S01]  /*5930*/  @!UP0 UIADD3 UR10, UPT, UPT, UR7, 0x20, URZ ;  /* 0x00000020070a8890 */ /* 0x000fe2000fffe0ff */
[----:B------:R-:W-:Y:S01]  /*5940*/  @P0 R2UR UR53, R4 ;  /* 0x00000000043502ca */ /* 0x000fe200000e0000 */
        /* <DEDUP_REMOVED lines=14> */
[----:B------:R-:W2:Y:S02]  /*5a30*/  SYNCS.PHASECHK.TRANS64.TRYWAIT P1, [UR20+0xc8], R8 ;  /* 0x0000c808ff0075a7 */ /* 0x000ea40008021114 */
[----:B-12---:R-:W-:Y:S05]  /*5a40*/  @!P1 BRA `(.L_x_94) ;  /* 0x0000004800149947 */ /* 0x006fea0003800000 */
.L_x_193:
[----:B-1----:R-:W-:Y:S01]  /*5a50*/  @!P2 IMAD.MOV.U32 R0, RZ, 0x20, RZ ;  /* 0x00000020ff00a824 */ /* 0x002fe200078e00ff */
[----:B------:R-:W-:Y:S01]  /*5a60*/  @!P2 IADD3 R2, P0, PT, R12, 0x680, RZ ;  /* 0x000006800c02a810 */ /* 0x000fe20007f1e0ff */
[----:B------:R-:W-:Y:S01]  /*5a70*/  VOTEU.ALL UP0, P2 ;  /* 0x0000000000ff7886 */ /* 0x000fe20001000000 */
[----:B------:R-:W-:Y:S01]  /*5a80*/  R2UR UR22, R67 ;  /* 0x00000000431672ca */ /* 0x000fe200000e0000 */
[----:B------:R-:W-:Y:S01]  /*5a90*/  @!P2 IMAD.MOV.U32 R0, RZ, 0x400, R0 ;  /* 0x00000400ff00a824 */ /* 0x000fe200078e0000 */
[----:B------:R-:W-:Y:S01]  /*5aa0*/  @!P2 R2UR UR5, R2 ;  /* 0x000000000205a2ca */ /* 0x000fe200000e0000 */
[----:B------:R-:W-:Y:S01]  /*5ab0*/  UPLOP3.LUT UP4, UPT, UPT, UPT, UPT, 0x80, 0x8 ;  /* 0x000000000008789c */ /* 0x000fe20003f8f070 */
[----:B------:R-:W-:Y:S01]  /*5ac0*/  R2UR UR21, R68 ;  /* 0x00000000441572ca */ /* 0x000fe200000e0000 */
[----:B------:R-:W-:Y:S01]  /*5ad0*/  @!UP0 UIADD3 UR8, UPT, UPT, UR20, 0x6200, URZ ;  /* 0x0000620014088890 */ /* 0x000fe2000fffe0ff */
[----:B------:R-:W-:Y:S01]  /*5ae0*/  @!P2 R2UR UR4, R0 ;  /* 0x000000000004a2ca */ /* 0x000fe200000e0000 */
[----:B------:R-:W-:Y:S01]  /*5af0*/  @!P2 IMAD.X R0, RZ, RZ, R13, P0 ;  /* 0x000000ffff00a224 */ /* 0x000fe200000e060d */
[----:B------:R-:W-:Y:S01]  /*5b00*/  @!UP0 UIADD3 UR10, UPT, UPT, UR7, 0x30, URZ ;  /* 0x00000030070a8890 */ /* 0x000fe2000fffe0ff */
[----:B------:R-:W-:Y:S01]  /*5b10*/  LOP3.LUT R10, R10, 0x1, RZ, 0x3c, !PT ;  /* 0x000000010a0a7812 */ /* 0x000fe200078e3cff */
[----:B------:R-:W-:Y:S01]  /*5b20*/  @!UP0 UIADD3 UR9, UPT, UPT, UR20, 0xa8, URZ ;  /* 0x000000a814098890 */ /* 0x000fe2000fffe0ff */
[----:B------:R-:W-:Y:S02]  /*5b30*/  LOP3.LUT R9, R9, 0x1, RZ, 0x3c, !PT ;  /* 0x0000000109097812 */ /* 0x000fe400078e3cff */
[----:B------:R-:W-:Y:S02]  /*5b40*/  UIADD3 UR24, UPT, UPT, UR15, UR22, URZ ;  /* 0x000000160f187290 */ /* 0x000fe4000fffe0ff */
[----:B------:R-:W-:Y:S02]  /*5b50*/  IMAD.U32 R4, RZ, RZ, UR5 ;  /* 0x00000005ff047e24 */ /* 0x000fe4000f8e00ff */
[----:B------:R-:W-:Y:S02]  /*5b60*/  UIADD3 UR52, UPT, UPT, UR16, UR21, URZ ;  /* 0x0000001510347290 */ /* 0x000fe4000fffe0ff */
[----:B------:R-:W-:Y:S01]  /*5b70*/  @!UP0 UPRMT UR6, UR4, 0x5410, URZ ;  /* 0x0000541004068896 */ /* 0x000fe200080000ff */
[----:B------:R-:W-:Y:S01]  /*5b80*/  @!P2 R2UR UR4, R0 ;  /* 0x000000000004a2ca */ /* 0x000fe200000e0000 */
[----:B------:R-:W-:Y:S11]  /*5b90*/  VOTEU.ALL UP0, P2 ;  /* 0x0000000000ff7886 */ /* 0x000ff60001000000 */
[----:B------:R-:W-:Y:S01]  /*5ba0*/  @!UPT UIADD3 URZ, UPT, UPT, URZ, URZ, URZ ;  /* 0x000000fffffff290 */ /* 0x000fe2000fffe0ff */
[----:B------:R-:W-:Y:S01]  /*5bb0*/  IMAD.U32 R5, RZ, RZ, UR4 ;  /* 0x00000004ff057e24 */ /* 0x000fe2000f8e00ff */
[----:B------:R-:W-:Y:S04]  /*5bc0*/  @!P2 R2UR UR4, R4 ;  /* 0x000000000404a2ca */ /* 0x000fe800000e0000 */
[----:B------:R-:W-:Y:S11]  /*5bd0*/  @!P2 R2UR UR5, R5 ;  /* 0x000000000505a2ca */ /* 0x000ff600000e0000 */
[----:B------:R-:W-:Y:S02]  /*5be0*/  @!UPT UIADD3 URZ, UPT, UPT, URZ, URZ, URZ ;  /* 0x000000fffffff290 */ /* 0x000fe4000fffe0ff */
[----:B------:R1:W-:Y:S01]  /*5bf0*/  @!UP0 UTMALDG.5D.IM2COL [UR8], [UR4], UR6 ;  /* 0x00000008040083b4 */ /* 0x0003e20008060006 */
[----:B------:R1:W-:Y:S01]  /*5c00*/  @!P2 SYNCS.ARRIVE.TRANS64.RED.A0TR RZ, [UR20+0xa8], R3 ;  /* 0x0000a803ffffa9a7 */ /* 0x0003e20008300414 */
[----:B------:R-:W-:Y:S01]  /*5c10*/  SYNCS.ARRIVE.TRANS64.RED.A1T0 RZ, [UR46], RZ ;  /* 0x000000ffffff79a7 */ /* 0x000fe2000810042e */
[----:B------:R-:W-:Y:S05]  /*5c20*/  BRA.U UP2, `(.L_x_95) ;  /* 0xfffffff102147547 */ /* 0x000fea000b83ffff */
[----:B------:R-:W-:-:S04]  /*5c30*/  SHF.L.U32 R2, R10, 0x1f, RZ ;  /* 0x0000001f0a027819 */ /* 0x000fc800000006ff */
[----:B------:R-:W2:Y:S02]  /*5c40*/  SYNCS.PHASECHK.TRANS64.TRYWAIT P0, [UR20+0xb0], R2 ;  /* 0x0000b002ff0075a7 */ /* 0x000ea40008001114 */
[----:B--2---:R-:W-:Y:S05]  /*5c50*/  @!P0 BRA `(.L_x_96) ;  /* 0x0000004400a88947 */ /* 0x004fea0003800000 */
.L_x_195:
[----:B------:R-:W3:Y:S02]  /*5c60*/  SYNCS.PHASECHK.TRANS64.TRYWAIT P0, [UR20+0xb8], R2 ;  /* 0x0000b802ff0075a7 */ /* 0x000ee40008001114 */
[----:B---3--:R-:W-:Y:S05]  /*5c70*/  @!P0 BRA `(.L_x_97) ;  /* 0x0000004400b88947 */ /* 0x008fea0003800000 */
.L_x_197:
[----:B------:R-:W3:Y:S02]  /*5c80*/  SYNCS.PHASECHK.TRANS64.TRYWAIT P0, [UR20+0xc0], R2 ;  /* 0x0000c002ff0075a7 */ /* 0x000ee40008001114 */
[----:B---3--:R-:W-:Y:S05]  /*5c90*/  @!P0 BRA `(.L_x_98) ;  /* 0x0000004400c88947 */ /* 0x008fea0003800000 */
.L_x_199:
[----:B--2---:R-:W-:-:S07]  /*5ca0*/  MOV R0, UR20 ;  /* 0x0000001400007c02 */ /* 0x004fce0008000f00 */
.L_x_99:
[----:B--2---:R-:W-:-:S04]  /*5cb0*/  SHF.L.U32 R2, R10, 0x1f, RZ ;  /* 0x0000001f0a027819 */ /* 0x004fc800000006ff */
[----:B------:R2:W3:Y:S03]  /*5cc0*/  SYNCS.PHASECHK.TRANS64.TRYWAIT P0, [R0+URZ+0xc8], R2 ;  /* 0x0000c802000075a7 */ /* 0x0004e600080011ff */
[----:B---3--:R-:W-:Y:S05]  /*5cd0*/  @!P0 NANOSLEEP.SYNCS 0x989680 ;  /* 0x009896800000895d */ /* 0x008fea0003900000 */
[----:B------:R-:W3:Y:S02]  /*5ce0*/  @!P0 SYNCS.PHASECHK.TRANS64 P0, [R0+URZ+0xc8], R2 ;  /* 0x0000c802000085a7 */ /* 0x000ee400080010ff */
[----:B-1-3--:R-:W-:Y:S05]  /*5cf0*/  @P0 EXIT ;  /* 0x000000000000094d */ /* 0x00afea0003800000 */
[----:B------:R-:W-:Y:S05]  /*5d00*/  BRA `(.L_x_99) ;  /* 0xfffffffc00e87947 */ /* 0x000fea000383ffff */
.L_x_84:
[----:B------:R-:W-:-:S06]  /*5d10*/  UISETP.GE.AND UP0, UPT, UR18, 0x4, UPT ;  /* 0x000000041200788c */ /* 0x000fcc000bf06270 */
[----:B------:R-:W-:-:S13]  /*5d20*/  PLOP3.LUT P0, PT, PT, PT, UP0, 0x80, 0x8 ;  /* 0x000000000008781c */ /* 0x000fda0003f0f008 */
[----:B-1----:R-:W-:Y:S05]  /*5d30*/  @!P0 EXIT ;  /* 0x000000000000894d */ /* 0x002fea0003800000 */
[----:B------:R-:W1:Y:S08]  /*5d40*/  S2UR UR4, SR_CgaCtaId ;  /* 0x00000000000479c3 */ /* 0x000e700000008800 */
[----:B------:R-:W-:Y:S01]  /*5d50*/  BAR.SYNC.DEFER_BLOCKING 0x6, 0xa0 ;  /* 0x0182800000007b1d */ /* 0x000fe20000010000 */
[C---:B------:R-:W-:Y:S01]  /*5d60*/  IMAD.SHL.U32 R0, R57.reuse, 0x10, RZ ;  /* 0x0000001039007824 */ /* 0x040fe200078e00ff */
[C---:B------:R-:W-:Y:S01]  /*5d70*/  SHF.L.U32 R23, R57.reuse, 0x10, RZ ;  /* 0x0000001039177819 */ /* 0x040fe200000006ff */
[C---:B------:R-:W-:Y:S01]  /*5d80*/  IMAD.SHL.U32 R56, R57.reuse, 0x2, RZ ;  /* 0x0000000239387824 */ /* 0x040fe200078e00ff */
[----:B------:R-:W-:Y:S01]  /*5d90*/  LOP3.LUT R58, R57, 0x60, RZ, 0xc0, !PT ;  /* 0x00000060393a7812 */ /* 0x000fe200078ec0ff */
[----:B------:R-:W-:Y:S01]  /*5da0*/  HFMA2 R55, -RZ, RZ, 0, 5.9604644775390625e-08 ;  /* 0x00000001ff377431 */ /* 0x000fe200000001ff */
[----:B------:R-:W-:-:S02]  /*5db0*/  UMOV UR50, 0x400 ;  /* 0x0000040000327882 */ /* 0x000fc40000000000 */
[----:B------:R-:W2:Y:S01]  /*5dc0*/  LDC.64 R50, c[0x0][0x9b0] ;  /* 0x00026c00ff327b82 */ /* 0x000ea20000000a00 */
[----:B------:R-:W3:Y:S01]  /*5dd0*/  LDCU.128 UR8, c[0x0][0xb80] ;  /* 0x00017000ff0877ac */ /* 0x000ee20008000c00 */
[----:B------:R-:W-:Y:S01]  /*5de0*/  LOP3.LUT R4, R0, 0x60, RZ, 0xc0, !PT ;  /* 0x0000006000047812 */ /* 0x000fe200078ec0ff */
[----:B------:R-:W-:Y:S01]  /*5df0*/  HFMA2 R53, -RZ, RZ, 0, 0 ;  /* 0x00000000ff357431 */ /* 0x000fe200000001ff */
[C---:B------:R-:W-:Y:S01]  /*5e00*/  LOP3.LUT R71, R57.reuse, 0x2, RZ, 0xc0, !PT ;  /* 0x0000000239477812 */ /* 0x040fe200078ec0ff */
[----:B------:R-:W-:Y:S01]  /*5e10*/  IMAD.MOV.U32 R54, RZ, RZ, RZ ;  /* 0x000000ffff367224 */ /* 0x000fe200078e00ff */
[----:B------:R-:W-:Y:S01]  /*5e20*/  LOP3.LUT R56, R4, 0xc, R56, 0xf8, !PT ;  /* 0x0000000c04387812 */ /* 0x000fe200078ef838 */
[----:B------:R-:W4:Y:S01]  /*5e30*/  LDCU UR62, c[0x0][0x370] ;  /* 0x00006e00ff3e77ac */ /* 0x000f220008000800 */
[----:B------:R-:W2:Y:S01]  /*5e40*/  LDC.64 R48, c[0x0][0x9a8] ;  /* 0x00026a00ff307b82 */ /* 0x000ea20000000a00 */
[----:B------:R-:W-:Y:S02]  /*5e50*/  LOP3.LUT R57, R57, 0x4, RZ, 0xc0, !PT ;  /* 0x0000000439397812 */ /* 0x000fe400078ec0ff */
[----:B------:R-:W-:Y:S01]  /*5e60*/  LOP3.LUT R56, R56, 0x790, R0, 0xf8, !PT ;  /* 0x0000079038387812 */ /* 0x000fe200078ef800 */
[----:B------:R-:W2:Y:S01]  /*5e70*/  LDCU UR48, c[0x0][0xc0c] ;  /* 0x00018180ff3077ac */ /* 0x000ea20008000800 */
[----:B------:R-:W-:-:S02]  /*5e80*/  MOV R22, RZ ;  /* 0x000000ff00167202 */ /* 0x000fc40000000f00 */
[----:B------:R-:W-:Y:S01]  /*5e90*/  LOP3.LUT R23, R23, 0x600000, RZ, 0xc0, !PT ;  /* 0x0060000017177812 */ /* 0x000fe200078ec0ff */
[----:B-1----:R-:W-:Y:S01]  /*5ea0*/  ULEA UR50, UR4, UR50, 0x18 ;  /* 0x0000003204327291 */ /* 0x002fe2000f8ec0ff */
[----:B------:R-:W1:Y:S01]  /*5eb0*/  LDCU.64 UR4, c[0x0][0x990] ;  /* 0x00013200ff0477ac */ /* 0x000e620008000a00 */
[----:B---3--:R-:W-:Y:S01]  /*5ec0*/  IMAD.U32 R66, RZ, RZ, UR8 ;  /* 0x00000008ff427e24 */ /* 0x008fe2000f8e00ff */
[----:B------:R-:W-:Y:S01]  /*5ed0*/  MOV R64, UR10 ;  /* 0x0000000a00407c02 */ /* 0x000fe20008000f00 */
[----:B------:R-:W-:Y:S01]  /*5ee0*/  IMAD.U32 R65, RZ, RZ, UR9 ;  /* 0x00000009ff417e24 */ /* 0x000fe2000f8e00ff */
[----:B------:R-:W3:Y:S01]  /*5ef0*/  LDCU UR38, c[0x0][0xc30] ;  /* 0x00018600ff2677ac */ /* 0x000ee20008000800 */
[----:B------:R-:W-:-:S03]  /*5f00*/  IMAD.U32 R63, RZ, RZ, UR11 ;  /* 0x0000000bff3f7e24 */ /* 0x000fc6000f8e00ff */
[----:B------:R-:W4:Y:S01]  /*5f10*/  LDS R2, [UR50+0x130] ;  /* 0x00013032ff027984 */ /* 0x000f220008000800 */
[----:B------:R-:W2:Y:S01]  /*5f20*/  LDCU.64 UR60, c[0x0][0x988] ;  /* 0x00013100ff3c77ac */ /* 0x000ea20008000a00 */
[----:B------:R-:W2:Y:S01]  /*5f30*/  LDCU.64 UR46, c[0x0][0xc28] ;  /* 0x00018500ff2e77ac */ /* 0x000ea20008000a00 */
[----:B------:R-:W2:Y:S01]  /*5f40*/  LDCU.128 UR56, c[0x0][0xc10] ;  /* 0x00018200ff3877ac */ /* 0x000ea20008000c00 */
[----:B-1----:R-:W-:Y:S01]  /*5f50*/  IMAD.U32 R62, RZ, RZ, UR4 ;  /* 0x00000004ff3e7e24 */ /* 0x002fe2000f8e00ff */
[----:B------:R-:W-:Y:S01]  /*5f60*/  UIADD3 UR4, UPT, UPT, UR50, 0x200, URZ ;  /* 0x0000020032047890 */ /* 0x000fe2000fffe0ff */
[----:B------:R-:W-:Y:S01]  /*5f70*/  IMAD.U32 R61, RZ, RZ, UR5 ;  /* 0x00000005ff3d7e24 */ /* 0x000fe2000f8e00ff */
[----:B------:R-:W1:Y:S04]  /*5f80*/  LDCU UR55, c[0x0][0x374] ;  /* 0x00006e80ff3777ac */ /* 0x000e680008000800 */
[----:B------:R-:W-:Y:S01]  /*5f90*/  IMAD.U32 R52, RZ, RZ, UR4 ;  /* 0x00000004ff347e24 */ /* 0x000fe2000f8e00ff */
[----:B------:R-:W-:Y:S01]  /*5fa0*/  UMOV UR54, URZ ;  /* 0x000000ff00367c82 */ /* 0x000fe20008000000 */
[----:B------:R-:W-:-:S02]  /*5fb0*/  UMOV UR51, URZ ;  /* 0x000000ff00337c82 */ /* 0x000fc40008000000 */
[----:B------:R-:W-:-:S04]  /*5fc0*/  IMAD R56, R56, 0x4, R52 ;  /* 0x0000000438387824 */ /* 0x000fc800078e0234 */
[--C-:B------:R-:W-:Y:S02]  /*5fd0*/  IMAD R71, R71, -0x10, R56.reuse ;  /* 0xfffffff047477824 */ /* 0x100fe400078e0238 */
[----:B------:R-:W-:Y:S01]  /*5fe0*/  IMAD R70, R57, -0x10, R56 ;  /* 0xfffffff039467824 */ /* 0x000fe200078e0238 */
[C---:B----4-:R-:W-:Y:S02]  /*5ff0*/  IADD3 R3, PT, PT, R2.reuse, 0x40, RZ ;  /* 0x0000004002037810 */ /* 0x050fe40007ffe0ff */
[----:B------:R-:W-:Y:S02]  /*6000*/  LOP3.LUT R2, R2, 0xffff, RZ, 0xc0, !PT ;  /* 0x0000ffff02027812 */ /* 0x000fe400078ec0ff */
[----:B------:R-:W-:-:S05]  /*6010*/  LOP3.LUT R3, R3, 0xffff, RZ, 0xc0, !PT ;  /* 0x0000ffff03037812 */ /* 0x000fca00078ec0ff */
[----:B-123--:R4:W-:Y:S02]  /*6020*/  STL.64 [R1], R2 ;  /* 0x0000000201007387 */ /* 0x00e9e40000100a00 */
.L_x_143:
[----:B----4-:R-:W-:Y:S04]  /*6030*/  SHF.L.U32 R2, R53, 0x1f, RZ ;  /* 0x0000001f35027819 */ /* 0x010fe800000006ff */
[----:B-1----:R-:W1:Y:S02]  /*6040*/  SYNCS.PHASECHK.TRANS64.TRYWAIT P0, [UR50+0xe0], R2 ;  /* 0x0000e002ff0075a7 */ /* 0x002e640008001132 */
[----:B-12---:R-:W-:Y:S05]  /*6050*/  @!P0 BRA `(.L_x_100) ;  /* 0x0000004000f08947 */ /* 0x006fea0003800000 */
.L_x_201:
[----:B-1----:R-:W-:Y:S01]  /*6060*/  LEA R2, R22, UR49, 0x2 ;  /* 0x0000003116027c11 */ /* 0x002fe2000f8e10ff */
[----:B------:R-:W1:Y:S01]  /*6070*/  LDS.128 R4, [UR50+0x120] ;  /* 0x00012032ff047984 */ /* 0x000e620008000c00 */
[----:B------:R-:W-:Y:S02]  /*6080*/  UIADD3 UR4, UPT, UPT, UR50, 0xe8, URZ ;  /* 0x000000e832047890 */ /* 0x000fe4000fffe0ff */
[----:B------:R-:W-:Y:S01]  /*6090*/  UISETP.GE.AND UP0, UPT, UR39, 0x1, UPT ;  /* 0x000000012700788c */ /* 0x000fe2000bf06270 */
[----:B------:R-:W-:Y:S01]  /*60a0*/  @!PT LDS RZ, [RZ] ;  /* 0x00000000fffff984 */ /* 0x000fe20000000800 */
[----:B------:R-:W-:Y:S01]  /*60b0*/  @!PT LDS RZ, [RZ] ;  /* 0x00000000fffff984 */ /* 0x000fe20000000800 */
[----:B------:R-:W-:Y:S01]  /*60c0*/  @!PT LDS RZ, [RZ] ;  /* 0x00000000fffff984 */ /* 0x000fe20000000800 */
[----:B------:R-:W-:Y:S01]  /*60d0*/  @!PT LDS RZ, [RZ] ;  /* 0x00000000fffff984 */ /* 0x000fe20000000800 */
[----:B------:R2:W-:Y:S06]  /*60e0*/  MEMBAR.ALL.CTA ;  /* 0x0000000000007992 */ /* 0x0005ec0000008000 */
[----:B--2---:R-:W2:Y:S01]  /*60f0*/  FENCE.VIEW.ASYNC.S ;  /* 0x00000000000073c6 */ /* 0x004ea20000000000 */
[----:B------:R-:W-:Y:S09]  /*6100*/  UPRMT UR4, URZ, 0x654, UR4 ;  /* 0x00000654ff047896 */ /* 0x000ff20008000004 */
[----:B--2---:R-:W-:Y:S01]  /*6110*/  SYNCS.ARRIVE.TRANS64.RED.A1T0 RZ, [UR4], RZ ;  /* 0x000000ffffff79a7 */ /* 0x004fe20008100404 */
[----:B------:R-:W5:Y:S01]  /*6120*/  LDL R2, [R2] ;  /* 0x0000000002027983 */ /* 0x000f620000100800 */
[----:B-1----:R-:W-:Y:S11]  /*6130*/  LOP3.LUT P0, RZ, R6, 0x1, RZ, 0xc0, !PT ;  /* 0x0000000106ff7812 */ /* 0x002ff6000780c0ff */
[----:B------:R-:W-:Y:S02]  /*6140*/  @!UPT UIADD3 URZ, UPT, UPT, URZ, URZ, URZ ;  /* 0x000000fffffff290 */ /* 0x000fe4000fffe0ff */
[----:B------:R-:W-:Y:S01]  /*6150*/  VOTEU.ANY UP1, P0 ;  /* 0x0000000000ff7886 */ /* 0x000fe20000020100 */
[----:B------:R-:W-:Y:S01]  /*6160*/  PLOP3.LUT P0, PT, PT, PT, UP1, 0x80, 0x8 ;  /* 0x000000000008781c */ /* 0x000fe20003f0f018 */
[----:B------:R-:W-:Y:S11]  /*6170*/  UP2UR UR63, UPR, URZ, 0x2 ;  /* 0x00000002ff3f7883 */ /* 0x000ff60008000000 */
[----:B------:R-:W-:Y:S01]  /*6180*/  @!UPT UIADD3 URZ, UPT, UPT, URZ, URZ, URZ ;  /* 0x000000fffffff290 */ /* 0x000fe2000fffe0ff */
[----:B------:R-:W-:Y:S02]  /*6190*/  @P0 MOV R3, R4 ;  /* 0x0000000400030202 */ /* 0x000fe40000000f00 */
[----:B------:R-:W-:Y:S02]  /*61a0*/  @P0 LOP3.LUT R0, R5, 0xffff, RZ, 0xc0, !PT ;  /* 0x0000ffff05000812 */ /* 0x000fe400078ec0ff */
[----:B------:R-:W-:Y:S02]  /*61b0*/  @P0 R2UR UR5, R3 ;  /* 0x00000000030502ca */ /* 0x000fe400000e0000 */
[----:B------:R-:W-:Y:S11]  /*61c0*/  @P0 R2UR UR4, R0 ;  /* 0x00000000000402ca */ /* 0x000ff600000e0000 */
[----:B------:R-:W-:Y:S02]  /*61d0*/  @UP1 UMOV UR37, UR5 ;  /* 0x0000000500251c82 */ /* 0x000fe40008000000 */
[----:B------:R-:W-:Y:S01]  /*61e0*/  @UP1 UMOV UR36, UR4 ;  /* 0x0000000400241c82 */ /* 0x000fe20008000000 */
[----:B------:R-:W-:Y:S05]  /*61f0*/  BRA.U !UP0, `(.L_x_101) ;  /* 0x0000000108cc7547 */ /* 0x000fea000b800000 */
[----:B------:R-:W1:Y:S01]  /*6200*/  LDCU UR9, c[0x0][0xc20] ;  /* 0x00018400ff0977ac */ /* 0x000e620008000800 */
[----:B------:R-:W-:Y:S02]  /*6210*/  UIMAD.WIDE.U32 UR4, UR55, UR59, URZ ;  /* 0x0000003b370472a5 */ /* 0x000fe4000f8e00ff */
[----:B------:R-:W-:Y:S02]  /*6220*/  UIMAD.WIDE.U32 UR6, UR62, UR56, URZ ;  /* 0x000000383e0672a5 */ /* 0x000fe4000f8e00ff */
[----:B------:R-:W-:Y:S02]  /*6230*/  UIMAD.WIDE.U32 UR10, UR36, UR59, URZ ;  /* 0x0000003b240a72a5 */ /* 0x000fe4000f8e00ff */
[----:B------:R-:W-:Y:S02]  /*6240*/  UISETP.NE.AND UP0, UPT, UR58, 0x1, UPT ;  /* 0x000000013a00788c */ /* 0x000fe4000bf05270 */
[----:B------:R-:W-:Y:S02]  /*6250*/  UISETP.NE.AND UP1, UPT, UR48, 0x1, UPT ;  /* 0x000000013000788c */ /* 0x000fe4000bf25270 */
[----:B------:R-:W-:Y:S02]  /*6260*/  UISETP.NE.AND UP2, UPT, UR39, 0x1, UPT ;  /* 0x000000012700788c */ /* 0x000fe4000bf45270 */
[----:B------:R-:W-:Y:S01]  /*6270*/  UIMAD.WIDE.U32 UR12, UR37, UR56, URZ ;  /* 0x00000038250c72a5 */ /* 0x000fe2000f8e00ff */
[----:B------:R-:W-:Y:S01]  /*6280*/  UMOV UR4, UR5 ;  /* 0x0000000500047c82 */ /* 0x000fe20008000000 */
[----:B------:R-:W-:Y:S01]  /*6290*/  UMOV UR6, UR11 ;  /* 0x0000000b00067c82 */ /* 0x000fe20008000000 */
[----:B-1----:R-:W-:Y:S03]  /*62a0*/  USHF.R.U32.HI UR8, URZ, UR9, UR4 ;  /* 0x00000009ff087299 */ /* 0x002fe60008011604 */
[----:B------:R-:W-:Y:S02]  /*62b0*/  UMOV UR4, UR7 ;  /* 0x0000000700047c82 */ /* 0x000fe40008000000 */
[----:B------:R-:W-:Y:S02]  /*62c0*/  USHF.R.U32.HI UR5, URZ, UR57, UR4 ;  /* 0x00000039ff057299 */ /* 0x000fe40008011604 */
[----:B------:R-:W-:Y:S02]  /*62d0*/  USEL UR4, UR55, UR8, !UP0 ;  /* 0x0000000837047287 */ /* 0x000fe4000c000000 */
[----:B------:R-:W-:Y:S02]  /*62e0*/  USHF.R.U32.HI UR8, URZ, UR9, UR6 ;  /* 0x00000009ff087299 */ /* 0x000fe40008011606 */
[----:B------:R-:W-:Y:S02]  /*62f0*/  UIMAD.WIDE.U32 UR6, UR4, UR46, URZ ;  /* 0x0000002e040672a5 */ /* 0x000fe4000f8e00ff */
[----:B------:R-:W-:Y:S02]  /*6300*/  USEL UR9, UR62, UR5, !UP1 ;  /* 0x000000053e097287 */ /* 0x000fe4000c800000 */
[----:B------:R-:W-:Y:S02]  /*6310*/  USEL UR8, UR36, UR8, !UP0 ;  /* 0x0000000824087287 */ /* 0x000fe4000c000000 */
[----:B------:R-:W-:Y:S01]  /*6320*/  UIMAD.WIDE.U32 UR10, UR9, UR46, URZ ;  /* 0x0000002e090a72a5 */ /* 0x000fe2000f8e00ff */
[----:B------:R-:W-:Y:S01]  /*6330*/  UMOV UR6, UR7 ;  /* 0x0000000700067c82 */ /* 0x000fe20008000000 */
[----:B------:R-:W-:Y:S01]  /*6340*/  UMOV UR5, UR13 ;  /* 0x0000000d00057c82 */ /* 0x000fe20008000000 */
[----:B------:R-:W-:Y:S02]  /*6350*/  @UP2 USHF.R.U32.HI UR4, URZ, UR47, UR6 ;  /* 0x0000002fff042299 */ /* 0x000fe40008011606 */
[----:B------:R-:W-:Y:S02]  /*6360*/  USHF.R.U32.HI UR5, URZ, UR57, UR5 ;  /* 0x00000039ff057299 */ /* 0x000fe40008011605 */
[----:B------:R-:W-:Y:S02]  /*6370*/  UIMAD UR4, UR39, UR4, URZ ;  /* 0x00000004270472a4 */ /* 0x000fe4000f8e02ff */
[----:B------:R-:W-:Y:S02]  /*6380*/  USEL UR5, UR37, UR5, !UP1 ;  /* 0x0000000525057287 */ /* 0x000fe4000c800000 */
[----:B------:R-:W-:Y:S01]  /*6390*/  UISETP.GE.AND UP0, UPT, UR8, UR4, UPT ;  /* 0x000000040800728c */ /* 0x000fe2000bf06270 */
[----:B------:R-:W-:Y:S01]  /*63a0*/  UMOV UR6, UR11 ;  /* 0x0000000b00067c82 */ /* 0x000fe20008000000 */
[----:B------:R-:W-:Y:S02]  /*63b0*/  UIMAD.WIDE.U32 UR10, UR8, UR46, URZ ;  /* 0x0000002e080a72a5 */ /* 0x000fe4000f8e00ff */
[----:B------:R-:W-:Y:S04]  /*63c0*/  @UP2 USHF.R.U32.HI UR9, URZ, UR47, UR6 ;  /* 0x0000002fff092299 */ /* 0x000fe80008011606 */
[----:B------:R-:W-:Y:S01]  /*63d0*/  UIMAD UR6, UR39, UR9, URZ ;  /* 0x00000009270672a4 */ /* 0x000fe2000f8e02ff */
[----:B------:R-:W-:Y:S03]  /*63e0*/  UMOV UR4, UR11 ;  /* 0x0000000b00047c82 */ /* 0x000fe60008000000 */
[----:B------:R-:W-:Y:S02]  /*63f0*/  UISETP.GE.OR UP0, UPT, UR5, UR6, UP0 ;  /* 0x000000060500728c */ /* 0x000fe40008706670 */
[----:B------:R-:W-:Y:S02]  /*6400*/  USHF.R.U32.HI UR4, URZ, UR47, UR4 ;  /* 0x0000002fff047299 */ /* 0x000fe40008011604 */
[----:B------:R-:W-:Y:S02]  /*6410*/  UIMAD.WIDE.U32 UR6, UR5, UR46, URZ ;  /* 0x0000002e050672a5 */ /* 0x000fe4000f8e00ff */
[----:B------:R-:W-:Y:S02]  /*6420*/  USEL UR11, UR8, UR4, !UP2 ;  /* 0x00000004080b7287 */ /* 0x000fe4000d000000 */
[----:B------:R-:W-:Y:S02]  /*6430*/  UIADD3 UR6, UPT, UPT, -UR5, URZ, URZ ;  /* 0x000000ff05067290 */ /* 0x000fe4000fffe1ff */
[----:B------:R-:W-:Y:S02]  /*6440*/  UIADD3 UR10, UPT, UPT, -UR11, URZ, URZ ;  /* 0x000000ff0b0a7290 */ /* 0x000fe4000fffe1ff */
[----:B------:R-:W-:Y:S02]  /*6450*/  UIMAD UR6, UR48, UR6, UR37 ;  /* 0x00000006300672a4 */ /* 0x000fe4000f8e0225 */
[----:B------:R-:W-:Y:S01]  /*6460*/  UIMAD UR10, UR39, UR10, UR8 ;  /* 0x0000000a270a72a4 */ /* 0x000fe2000f8e0208 */
[----:B------:R-:W-:Y:S01]  /*6470*/  @!UP0 UMOV UR4, UR7 ;  /* 0x0000000700048c82 */ /* 0x000fe20008000000 */
[----:B------:R-:W-:Y:S02]  /*6480*/  UIADD3 UR7, UPT, UPT, -UR8, URZ, URZ ;  /* 0x000000ff08077290 */ /* 0x000fe4000fffe1ff */
[----:B------:R-:W-:Y:S04]  /*6490*/  @!UP0 USHF.R.U32.HI UR4, URZ, UR47, UR4 ;  /* 0x0000002fff048299 */ /* 0x000fe80008011604 */
[----:B------:R-:W-:Y:S04]  /*64a0*/  @!UP0 USEL UR4, UR5, UR4, !UP2 ;  /* 0x0000000405048287 */ /* 0x000fe8000d000000 */
[----:B------:R-:W-:Y:S02]  /*64b0*/  @!UP0 UIMAD UR9, UR9, UR10, UR4 ;  /* 0x0000000a090982a4 */ /* 0x000fe4000f8e0204 */
[----:B------:R-:W-:Y:S02]  /*64c0*/  @!UP0 UIADD3 UR10, UPT, UPT, UR11, -UR4, URZ ;  /* 0x800000040b0a8290 */ /* 0x000fe4000fffe0ff */
[----:B------:R-:W-:Y:S02]  /*64d0*/  UIMAD UR4, UR58, UR7, UR36 ;  /* 0x000000073a0472a4 */ /* 0x000fe4000f8e0224 */
[----:B------:R-:W-:Y:S03]  /*64e0*/  @!UP0 UIMAD UR8, UR10, UR39, UR5 ;  /* 0x000000270a0882a4 */ /* 0x000fe6000f8e0205 */
[----:B------:R-:W-:Y:S02]  /*64f0*/  @!UP0 UMOV UR5, UR9 ;  /* 0x0000000900058c82 */ /* 0x000fe40008000000 */
[----:B------:R-:W-:Y:S02]  /*6500*/  UIMAD UR37, UR5, UR48, UR6 ;  /* 0x00000030052572a4 */ /* 0x000fe4000f8e0206 */
[----:B------:R-:W-:Y:S11]  /*6510*/  UIMAD UR36, UR8, UR58, UR4 ;  /* 0x0000003a082472a4 */ /* 0x000ff6000f8e0204 */
[----:B------:R-:W-:Y:S01]  /*6520*/  @!UPT UIADD3 URZ, UPT, UPT, URZ, URZ, URZ ;  /* 0x000000fffffff290 */ /* 0x000fe2000fffe0ff */
.L_x_101:
[----:B------:R-:W-:Y:S01]  /*6530*/  UISETP.NE.AND UP0, UPT, UR38, 0x1, UPT ;  /* 0x000000012600788c */ /* 0x000fe2000bf05270 */
[----:B------:R-:W-:Y:S01]  /*6540*/  @P0 SHF.R.U32.HI R4, RZ, 0x10, R5 ;  /* 0x00000010ff040819 */ /* 0x000fe20000011605 */
[----:B------:R-:W-:Y:S01]  /*6550*/  USHF.L.U32 UR41, UR24, 0x6, URZ ;  /* 0x0000000618297899 */ /* 0x000fe200080006ff */
[----:B------:R-:W-:Y:S01]  /*6560*/  R2UR UR11, R72 ;  /* 0x00000000480b72ca */ /* 0x000fe200000e0000 */
[----:B------:R-:W-:Y:S01]  /*6570*/  BSSY.RECONVERGENT B6, `(.L_x_102) ;  /* 0x0000035000067945 */ /* 0x000fe20003800200 */
[----:B------:R-:W-:Y:S02]  /*6580*/  @P0 R2UR UR11, R4 ;  /* 0x00000000040b02ca */ /* 0x000fe400000e0000 */
[----:B------:R-:W-:Y:S04]  /*6590*/  LOP3.LUT P0, RZ, R52, 0x1b0, RZ, 0xc0, !PT ;  /* 0x000001b034ff7812 */ /* 0x000fe8000780c0ff */
[----:B------:R-:W1:Y:S07]  /*65a0*/  @!UP0 LDCU.128 UR12, c[0x0][0xc10] ;  /* 0x00018200ff0c87ac */ /* 0x000e6e0008000c00 */
[----:B------:R-:W-:Y:S01]  /*65b0*/  IMAD.U32 R72, RZ, RZ, UR11 ;  /* 0x0000000bff487e24 */ /* 0x000fe2000f8e00ff */
[----:B------:R-:W2:Y:S01]  /*65c0*/  @!UP0 LDCU UR5, c[0x0][0xc0c] ;  /* 0x00018180ff0587ac */ /* 0x000ea20008000800 */
[----:B------:R-:W3:Y:S01]  /*65d0*/  @!UP0 LDCU UR10, c[0x0][0xc20] ;  /* 0x00018400ff0a87ac */ /* 0x000ee20008000800 */
[----:B-1----:R-:W-:Y:S02]  /*65e0*/  UIMAD.WIDE.U32 UR8, UR37, UR12, URZ ;  /* 0x0000000c250872a5 */ /* 0x002fe4000f8e00ff */
[----:B------:R-:W-:Y:S02]  /*65f0*/  UIMAD.WIDE.U32 UR6, UR36, UR15, URZ ;  /* 0x0000000f240672a5 */ /* 0x000fe4000f8e00ff */
[----:B------:R-:W-:Y:S03]  /*6600*/  @!UP0 UISETP.NE.AND UP1, UPT, UR14, 0x1, UPT ;  /* 0x000000010e00888c */ /* 0x000fe6000bf25270 */
[----:B------:R-:W-:Y:S01]  /*6610*/  @!UP0 UMOV UR4, UR9 ;  /* 0x0000000900048c82 */ /* 0x000fe20008000000 */
[----:B--2---:R-:W-:Y:S02]  /*6620*/  @!UP0 UISETP.NE.AND UP2, UPT, UR5, 0x1, UPT ;  /* 0x000000010500888c */ /* 0x004fe4000bf45270 */
[----:B------:R-:W-:Y:S01]  /*6630*/  @!UP0 USHF.R.U32.HI UR4, URZ, UR13, UR4 ;  /* 0x0000000dff048299 */ /* 0x000fe20008011604 */
[----:B------:R-:W-:Y:S02]  /*6640*/  @!UP0 UMOV UR6, UR7 ;  /* 0x0000000700068c82 */ /* 0x000fe40008000000 */
[----:B---3--:R-:W-:Y:S02]  /*6650*/  @!UP0 USHF.R.U32.HI UR6, URZ, UR10, UR6 ;  /* 0x0000000aff068299 */ /* 0x008fe40008011606 */
[----:B------:R-:W-:Y:S02]  /*6660*/  @!UP0 USEL UR7, UR37, UR4, !UP2 ;  /* 0x0000000425078287 */ /* 0x000fe4000d000000 */
[----:B------:R-:W-:Y:S04]  /*6670*/  @!UP0 USEL UR6, UR36, UR6, !UP1 ;  /* 0x0000000624068287 */ /* 0x000fe8000c800000 */
[----:B------:R-:W-:Y:S02]  /*6680*/  @!UP0 UIADD3 UR4, UPT, UPT, -UR7, UR6, URZ ;  /* 0x0000000607048290 */ /* 0x000fe4000fffe1ff */
[----:B------:R-:W-:Y:S02]  /*6690*/  @!UP0 UIADD3 UR6, UPT, UPT, UR7, -UR6, URZ ;  /* 0x8000000607068290 */ /* 0x000fe4000fffe0ff */
[----:B------:R-:W-:Y:S02]  /*66a0*/  @!UP0 UIMAD UR37, UR4, UR5, UR37 ;  /* 0x00000005042582a4 */ /* 0x000fe4000f8e0225 */
[----:B------:R-:W-:Y:S01]  /*66b0*/  @!UP0 UIMAD UR36, UR6, UR14, UR36 ;  /* 0x0000000e062482a4 */ /* 0x000fe2000f8e0224 */
[----:B------:R-:W-:Y:S11]  /*66c0*/  @!P0 BRA `(.L_x_103) ;  /* 0x00000000007c8947 */ /* 0x000ff60003800000 */
[----:B------:R-:W1:Y:S01]  /*66d0*/  LDCU.64 UR8, c[0x4][0x80] ;  /* 0x01001000ff0877ac */ /* 0x000e620008000a00 */
[----:B------:R-:W-:Y:S01]  /*66e0*/  MOV R16, 0x0 ;  /* 0x0000000000107802 */ /* 0x000fe20000000f00 */
[----:B------:R-:W-:Y:S02]  /*66f0*/  HFMA2 R12, -RZ, RZ, 0, 5.9604644775390625e-08 ;  /* 0x00000001ff0c7431 */ /* 0x000fe400000001ff */
[----:B------:R-:W-:Y:S01]  /*6700*/  IMAD.MOV.U32 R8, RZ, RZ, 0x70 ;  /* 0x00000070ff087424 */ /* 0x000fe200078e00ff */
[----:B------:R2:W3:Y:S01]  /*6710*/  LDC.64 R14, c[0x4][R16] ;  /* 0x01000000100e7b82 */ /* 0x0004e20000000a00 */
[----:B------:R-:W4:Y:S01]  /*6720*/  LDCU.64 UR6, c[0x4][0x88] ;  /* 0x01001100ff0677ac */ /* 0x000f220008000a00 */
[----:B------:R-:W-:Y:S01]  /*6730*/  IMAD.MOV.U32 R13, RZ, RZ, RZ ;  /* 0x000000ffff0d7224 */ /* 0x000fe200078e00ff */
[----:B------:R-:W2:Y:S01]  /*6740*/  LDCU.64 UR4, c[0x4][0x8] ;  /* 0x01000100ff0477ac */ /* 0x000ea20008000a00 */
[----:B-1----:R-:W-:Y:S01]  /*6750*/  MOV R5, UR9 ;  /* 0x0000000900057c02 */ /* 0x002fe20008000f00 */
[----:B------:R-:W-:Y:S01]  /*6760*/  IMAD.U32 R4, RZ, RZ, UR8 ;  /* 0x00000008ff047e24 */ /* 0x000fe2000f8e00ff */
[----:B----4-:R-:W-:Y:S01]  /*6770*/  MOV R7, UR7 ;  /* 0x0000000700077c02 */ /* 0x010fe20008000f00 */
[----:B------:R-:W-:Y:S01]  /*6780*/  IMAD.U32 R6, RZ, RZ, UR6 ;  /* 0x00000006ff067e24 */ /* 0x000fe2000f8e00ff */
[----:B--2---:R-:W-:Y:S01]  /*6790*/  MOV R11, UR5 ;  /* 0x00000005000b7c02 */ /* 0x004fe20008000f00 */
[----:B------:R-:W-:Y:S02]  /*67a0*/  IMAD.U32 R10, RZ, RZ, UR4 ;  /* 0x00000004ff0a7e24 */ /* 0x000fe4000f8e00ff */
[----:B------:R-:W-:Y:S07]  /*67b0*/  LEPC R20, `(.L_x_104) ;  /* 0x000000001014794e */ /* 0x000fee0000000000 */
[----:B---3-5:R-:W-:Y:S05]  /*67c0*/  CALL.ABS.NOINC R14 ;  /* 0x000000000e007343 */ /* 0x028fea0003c00000 */
.L_x_104:
[----:B------:R-:W1:Y:S01]  /*67d0*/  LDCU.64 UR8, c[0x4][0x80] ;  /* 0x01001000ff0877ac */ /* 0x000e620008000a00 */
[----:B------:R-:W2:Y:S01]  /*67e0*/  LDC.64 R16, c[0x4][R16] ;  /* 0x0100000010107b82 */ /* 0x000ea20000000a00 */
[----:B------:R-:W-:Y:S02]  /*67f0*/  HFMA2 R12, -RZ, RZ, 0, 5.9604644775390625e-08 ;  /* 0x00000001ff0c7431 */ /* 0x000fe400000001ff */
[----:B------:R-:W-:Y:S02]  /*6800*/  IMAD.MOV.U32 R8, RZ, RZ, 0x70 ;  /* 0x00000070ff087424 */ /* 0x000fe400078e00ff */
[----:B------:R-:W-:Y:S01]  /*6810*/  IMAD.MOV.U32 R13, RZ, RZ, RZ ;  /* 0x000000ffff0d7224 */ /* 0x000fe200078e00ff */
[----:B------:R-:W3:Y:S01]  /*6820*/  LDCU.64 UR6, c[0x4][0x88] ;  /* 0x01001100ff0677ac */ /* 0x000ee20008000a00 */
[----:B------:R-:W4:Y:S01]  /*6830*/  LDCU.64 UR4, c[0x4][0x8] ;  /* 0x01000100ff0477ac */ /* 0x000f220008000a00 */
[----:B-1----:R-:W-:Y:S02]  /*6840*/  MOV R4, UR8 ;  /* 0x0000000800047c02 */ /* 0x002fe40008000f00 */
[----:B------:R-:W-:Y:S02]  /*6850*/  MOV R5, UR9 ;  /* 0x0000000900057c02 */ /* 0x000fe40008000f00 */
[----:B---3--:R-:W-:Y:S01]  /*6860*/  MOV R7, UR7 ;  /* 0x0000000700077c02 */ /* 0x008fe20008000f00 */
[----:B------:R-:W-:Y:S01]  /*6870*/  IMAD.U32 R6, RZ, RZ, UR6 ;  /* 0x00000006ff067e24 */ /* 0x000fe2000f8e00ff */
[----:B----4-:R-:W-:Y:S01]  /*6880*/  MOV R11, UR5 ;  /* 0x00000005000b7c02 */ /* 0x010fe20008000f00 */
[----:B------:R-:W-:Y:S02]  /*6890*/  IMAD.U32 R10, RZ, RZ, UR4 ;  /* 0x00000004ff0a7e24 */ /* 0x000fe4000f8e00ff */
[----:B------:R-:W-:Y:S07]  /*68a0*/  LEPC R20, `(.L_x_103) ;  /* 0x000000001014794e */ /* 0x000fee0000000000 */
[----:B--2---:R-:W-:Y:S05]  /*68b0*/  CALL.ABS.NOINC R16 ;  /* 0x0000000010007343 */ /* 0x004fea0003c00000 */
.L_x_103:
[----:B------:R-:W-:Y:S05]  /*68c0*/  BSYNC.RECONVERGENT B6 ;  /* 0x0000000000067941 */ /* 0x000fea0003800200 */
.L_x_102:
[----:B------:R-:W-:Y:S02]  /*68d0*/  R2UR UR6, R69 ;  /* 0x00000000450672ca */ /* 0x000fe400000e0000 */
[----:B------:R-:W-:Y:S02]  /*68e0*/  R2UR UR5, R62 ;  /* 0x000000003e0572ca */ /* 0x000fe400000e0000 */
[----:B------:R-:W-:Y:S02]  /*68f0*/  R2UR UR4, R61 ;  /* 0x000000003d0472ca */ /* 0x000fe400000e0000 */
[----:B------:R-:W-:Y:S02]  /*6900*/  ISETP.NE.U32.AND P4, PT, R50, RZ, PT ;  /* 0x000000ff3200720c */ /* 0x000fe40003f85070 */
[----:B------:R-:W-:Y:S02]  /*6910*/  ISETP.NE.U32.AND P2, PT, RZ, UR60, PT ;  /* 0x0000003cff007c0c */ /* 0x000fe4000bf45070 */
[----:B------:R-:W-:Y:S02]  /*6920*/  ISETP.NE.AND.EX P4, PT, R51, RZ, PT, P4 ;  /* 0x000000ff3300720c */ /* 0x000fe40003f85340 */
[----:B------:R-:W-:Y:S01]  /*6930*/  ISETP.NE.AND.EX P2, PT, RZ, UR61, PT, P2 ;  /* 0x0000003dff007c0c */ /* 0x000fe2000bf45320 */
[----:B------:R-:W-:Y:S02]  /*6940*/  UISETP.NE.AND UP2, UPT, UR6, URZ, UPT ;  /* 0x000000ff0600728c */ /* 0x000fe4000bf45270 */
[----:B------:R-:W-:Y:S04]  /*6950*/  UISETP.NE.U32.AND UP0, UPT, UR5, URZ, UPT ;  /* 0x000000ff0500728c */ /* 0x000fe8000bf05070 */
[----:B------:R-:W-:Y:S01]  /*6960*/  UISETP.NE.AND.EX UP1, UPT, UR4, URZ, UPT, UP0 ;  /* 0x000000ff0400728c */ /* 0x000fe2000bf25300 */
[----:B------:R-:W-:Y:S01]  /*6970*/  PLOP3.LUT P1, PT, PT, PT, UP2, 0x80, 0x8 ;  /* 0x000000000008781c */ /* 0x000fe20003f2f028 */
[----:B------:R-:W-:Y:S03]  /*6980*/  UPLOP3.LUT UP0, UPT, UPT, UPT, UPT, 0x40, 0x4 ;  /* 0x000000000004789c */ /* 0x000fe60003f0e870 */
[----:B------:R-:W-:Y:S06]  /*6990*/  @UP2 UPLOP3.LUT UP0, UPT, UPT, UPT, UP1, 0x80, 0x8 ;  /* 0x000000000008289c */ /* 0x000fec0003f0f010 */
[----:B------:R-:W-:Y:S01]  /*69a0*/  PLOP3.LUT P0, PT, PT, PT, UP0, 0x80, 0x8 ;  /* 0x000000000008781c */ /* 0x000fe20003f0f008 */
[----:B------:R-:W-:Y:S01]  /*69b0*/  @!UPT UIADD3 URZ, UPT, UPT, URZ, URZ, URZ ;  /* 0x000000fffffff290 */ /* 0x000fe2000fffe0ff */
[----:B------:R-:W-:Y:S11]  /*69c0*/  BRA.U !UP1, `(.L_x_105) ;  /* 0x0000000109407547 */ /* 0x000ff6000b800000 */
[----:B------:R-:W-:Y:S01]  /*69d0*/  UISETP.NE.U32.AND UP0, UPT, UR60, URZ, UPT ;  /* 0x000000ff3c00728c */ /* 0x000fe2000bf05070 */
[----:B------:R-:W-:Y:S01]  /*69e0*/  R2UR UR6, R62 ;  /* 0x000000003e0672ca */ /* 0x000fe200000e0000 */
[----:B------:R-:W1:Y:S01]  /*69f0*/  LDCU.64 UR8, c[0x0][0x358] ;  /* 0x00006b00ff0877ac */ /* 0x000e620008000a00 */
[----:B------:R-:W-:Y:S02]  /*6a00*/  HFMA2 R59, -RZ, RZ, 0, 5.9604644775390625e-08 ;  /* 0x00000001ff3b7431 */ /* 0x000fe400000001ff */
[----:B------:R-:W-:Y:S01]  /*6a10*/  IMAD.MOV.U32 R0, RZ, RZ, 0x1 ;  /* 0x00000001ff007424 */ /* 0x000fe200078e00ff */
[----:B------:R-:W-:Y:S06]  /*6a20*/  UISETP.NE.AND.EX UP0, UPT, UR61, URZ, UPT, UP0 ;  /* 0x000000ff3d00728c */ /* 0x000fec000bf05300 */
[----:B------:R-:W-:Y:S05]  /*6a30*/  PLOP3.LUT P3, PT, PT, PT, UP0, 0x80, 0x8 ;  /* 0x000000000008781c */ /* 0x000fea0003f6f008 */
[----:B------:R-:W2:Y:S01]  /*6a40*/  @UP0 LDCU.64 UR4, c[0x0][0x988] ;  /* 0x00013100ff0407ac */ /* 0x000ea20008000a00 */
[----:B------:R-:W-:Y:S07]  /*6a50*/  @UP0 UIMAD UR6, UR53, UR6, URZ ;  /* 0x00000006350602a4 */ /* 0x000fee000f8e02ff */
[----:B------:R-:W-:Y:S01]  /*6a60*/  @!P3 PRMT R59, R0, 0x7610, R59 ;  /* 0x00007610003bb816 */ /* 0x000fe2000000003b */
[----:B--2---:R-:W-:Y:S06]  /*6a70*/  @UP0 UIMAD.WIDE UR4, UR6, 0x4, UR4 ;  /* 0x00000004060408a5 */ /* 0x004fec000f8e0204 */
[----:B------:R-:W-:Y:S02]  /*6a80*/  IMAD.U32 R4, RZ, RZ, UR4 ;  /* 0x00000004ff047e24 */ /* 0x000fe4000f8e00ff */
[----:B------:R-:W-:Y:S03]  /*6a90*/  IMAD.U32 R5, RZ, RZ, UR5 ;  /* 0x00000005ff057e24 */ /* 0x000fe6000f8e00ff */
[----:B------:R-:W2:Y:S02]  /*6aa0*/  @!UP0 LDCU UR4, c[0x0][0x980] ;  /* 0x00013000ff0487ac */ /* 0x000ea40008000800 */
[----:B-1---5:R1:W5:Y:S02]  /*6ab0*/  @P3 LDG.E R27, desc[UR8][R4.64] ;  /* 0x00000008041b3981 */ /* 0x022364000c1e1900 */
[----:B-12---:R-:W-:Y:S02]  /*6ac0*/  @!P3 MOV R27, UR4 ;  /* 0x00000004001bbc02 */ /* 0x006fe40008000f00 */
.L_x_105:
[----:B------:R-:W-:Y:S05]  /*6ad0*/  @!P4 BRA `(.L_x_106) ;  /* 0x000000000024c947 */ /* 0x000fea0003800000 */
[----:B------:R-:W-:Y:S01]  /*6ae0*/  ISETP.NE.U32.AND P3, PT, R48, RZ, PT ;  /* 0x000000ff3000720c */ /* 0x000fe20003f65070 */
[----:B------:R-:W1:Y:S03]  /*6af0*/  LDCU.64 UR4, c[0x0][0x358] ;  /* 0x00006b00ff0477ac */ /* 0x000e660008000a00 */
[----:B------:R-:W-:Y:S11]  /*6b00*/  ISETP.NE.AND.EX P3, PT, R49, RZ, PT, P3 ;  /* 0x000000ff3100720c */ /* 0x000ff60003f65330 */
[----:B------:R-:W-:Y:S02]  /*6b10*/  @!UPT UIADD3 URZ, UPT, UPT, URZ, URZ, URZ ;  /* 0x000000fffffff290 */ /* 0x000fe4000fffe0ff */
[----:B------:R-:W2:Y:S01]  /*6b20*/  @P3 LDC.64 R4, c[0x0][0x9a8] ;  /* 0x00026a00ff043b82 */ /* 0x000ea20000000a00 */
[----:B------:R-:W-:Y:S04]  /*6b30*/  @P3 IMAD R0, R50, UR53, RZ ;  /* 0x0000003532003c24 */ /* 0x000fe8000f8e02ff */
[----:B--2---:R-:W-:Y:S05]  /*6b40*/  @P3 IMAD.WIDE R4, R0, 0x4, R4 ;  /* 0x0000000400043825 */ /* 0x004fea00078e0204 */
[----:B-1---5:R1:W5:Y:S02]  /*6b50*/  @P3 LDG.E R24, desc[UR4][R4.64] ;  /* 0x0000000404183981 */ /* 0x022364000c1e1900 */
[----:B-1----:R-:W2:Y:S02]  /*6b60*/  @!P3 LDC R24, c[0x0][0x9a0] ;  /* 0x00026800ff18bb82 */ /* 0x002ea40000000800 */
.L_x_106:
[----:B-----5:R-:W-:Y:S01]  /*6b70*/  FSETP.NEU.AND P3, PT, R27, RZ, PT ;  /* 0x000000ff1b00720b */ /* 0x020fe20003f6d000 */
[----:B------:R-:W1:Y:S01]  /*6b80*/  LDCU.128 UR12, c[0x0][0xb90] ;  /* 0x00017200ff0c77ac */ /* 0x000e620008000c00 */
[----:B------:R-:W-:Y:S01]  /*6b90*/  SEL R3, RZ, 0xffffffff, P2 ;  /* 0xffffffffff037807 */ /* 0x000fe20001000000 */
[----:B------:R-:W-:Y:S01]  /*6ba0*/  BSSY B1, `(.L_x_107) ;  /* 0x0000057000017945 */ /* 0x000fe20003800000 */
[----:B------:R-:W-:Y:S01]  /*6bb0*/  @P1 LOP3.LUT P2, RZ, R59, 0xff, RZ, 0xc0, !PT ;  /* 0x000000ff3bff1812 */ /* 0x000fe2000784c0ff */
[----:B------:R-:W-:Y:S01]  /*6bc0*/  IMAD.MOV.U32 R82, RZ, RZ, 0x1 ;  /* 0x00000001ff527424 */ /* 0x000fe200078e00ff */
[----:B------:R-:W-:Y:S01]  /*6bd0*/  @P1 SEL R0, RZ, 0xffffffff, P3 ;  /* 0xffffffffff001807 */ /* 0x000fe20001800000 */
[----:B------:R-:W-:Y:S01]  /*6be0*/  IMAD.IADD R25, R23, 0x1, R2 ;  /* 0x0000000117197824 */ /* 0x000fe200078e0202 */
[----:B------:R-:W-:Y:S01]  /*6bf0*/  LOP3.LUT R55, R55, 0x1, RZ, 0x3c, !PT ;  /* 0x0000000137377812 */ /* 0x000fe200078e3cff */
[----:B------:R-:W3:Y:S01]  /*6c00*/  LDCU UR11, c[0x0][0xba0] ;  /* 0x00017400ff0b77ac */ /* 0x000ee20008000800 */
[----:B------:R-:W-:Y:S01]  /*6c10*/  @P0 SEL R0, R3, R0, !P2 ;  /* 0x0000000003000207 */ /* 0x000fe20005000000 */
[----:B------:R-:W-:Y:S01]  /*6c20*/  IMAD R79, R57, -0x10, R71 ;  /* 0xfffffff0394f7824 */ /* 0x000fe200078e0247 */
[----:B------:R-:W-:Y:S01]  /*6c30*/  LEA R80, R22, UR50, 0x3 ;  /* 0x0000003216507c11 */ /* 0x000fe2000f8e18ff */
[----:B------:R-:W-:Y:S01]  /*6c40*/  USHF.L.U32 UR8, UR52, 0x7, URZ ;  /* 0x0000000734087899 */ /* 0x000fe200080006ff */
[----:B------:R-:W-:Y:S01]  /*6c50*/  @P1 LOP3.LUT R0, R0, 0x1, RZ, 0xc0, !PT ;  /* 0x0000000100001812 */ /* 0x000fe200078ec0ff */
[----:B------:R-:W-:Y:S01]  /*6c60*/  IMAD.MOV.U32 R81, RZ, RZ, RZ ;  /* 0x000000ffff517224 */ /* 0x000fe200078e00ff */
[----:B------:R-:W-:Y:S02]  /*6c70*/  R2UR UR4, R65 ;  /* 0x00000000410472ca */ /* 0x000fe400000e0000 */
[----:B------:R-:W-:Y:S02]  /*6c80*/  CS2R R38, SRZ ;  /* 0x0000000000267805 */ /* 0x000fe4000001ff00 */
[----:B------:R-:W-:Y:S01]  /*6c90*/  ISETP.NE.U32.OR P5, PT, R0, 0x1, !P1 ;  /* 0x000000010000780c */ /* 0x000fe20004fa5470 */
[----:B------:R-:W-:Y:S01]  /*6ca0*/  IMAD.U32 R76, RZ, RZ, UR8 ;  /* 0x00000008ff4c7e24 */ /* 0x000fe2000f8e00ff */
[----:B------:R-:W-:Y:S02]  /*6cb0*/  R2UR UR6, R64 ;  /* 0x00000000400672ca */ /* 0x000fe400000e0000 */
[----:B------:R-:W-:Y:S02]  /*6cc0*/  CS2R R36, SRZ ;  /* 0x0000000000247805 */ /* 0x000fe4000001ff00 */
[----:B------:R-:W-:Y:S02]  /*6cd0*/  R2UR UR10, R66 ;  /* 0x00000000420a72ca */ /* 0x000fe400000e0000 */
[----:B------:R-:W-:Y:S02]  /*6ce0*/  CS2R R34, SRZ ;  /* 0x0000000000227805 */ /* 0x000fe4000001ff00 */
[----:B------:R-:W-:Y:S02]  /*6cf0*/  R2UR UR9, R63 ;  /* 0x000000003f0972ca */ /* 0x000fe400000e0000 */
[----:B------:R-:W-:Y:S02]  /*6d00*/  CS2R R32, SRZ ;  /* 0x0000000000207805 */ /* 0x000fe4000001ff00 */
[----:B------:R-:W-:Y:S02]  /*6d10*/  PLOP3.LUT P2, PT, PT, PT, UP1, 0x80, 0x8 ;  /* 0x000000000008781c */ /* 0x000fe40003f4f018 */
[----:B------:R-:W-:Y:S02]  /*6d20*/  CS2R R42, SRZ ;  /* 0x00000000002a7805 */ /* 0x000fe4000001ff00 */
[----:B------:R-:W-:Y:S01]  /*6d30*/  LOP3.LUT P4, R77, R59, 0xff, RZ, 0xc0, !PT ;  /* 0x000000ff3b4d7812 */ /* 0x000fe2000788c0ff */
[----:B------:R-:W-:Y:S01]  /*6d40*/  UIMAD.WIDE.U32 UR4, UR8, UR4, URZ ;  /* 0x00000004080472a5 */ /* 0x000fe2000f8e00ff */
[----:B------:R-:W-:Y:S02]  /*6d50*/  SEL R4, RZ, 0xffffffff, P3 ;  /* 0xffffffffff047807 */ /* 0x000fe40001800000 */
[----:B------:R-:W-:Y:S02]  /*6d60*/  CS2R R40, SRZ ;  /* 0x0000000000287805 */ /* 0x000fe4000001ff00 */
[----:B------:R-:W-:Y:S01]  /*6d70*/  @P5 SHF.L.U32 R0, R55, 0x1f, RZ ;  /* 0x0000001f37005819 */ /* 0x000fe200000006ff */
[----:B------:R-:W-:Y:S01]  /*6d80*/  USHF.R.U32.HI UR5, URZ, UR6, UR5 ;  /* 0x00000006ff057299 */ /* 0x000fe20008011605 */
[----:B------:R-:W-:Y:S01]  /*6d90*/  P2R R78, PR, RZ, 0x20 ;  /* 0x00000020ff4e7803 */ /* 0x000fe20000000000 */
[----:B------:R-:W-:Y:S01]  /*6da0*/  UISETP.NE.AND UP0, UPT, UR10, 0x1, UPT ;  /* 0x000000010a00788c */ /* 0x000fe2000bf05270 */
[----:B------:R4:W2:Y:S01]  /*6db0*/  @P5 SYNCS.PHASECHK.TRANS64.TRYWAIT P1, [UR50+0x90], R0 ;  /* 0x00009000ff0055a7 */ /* 0x0008a20008021132 */
[----:B------:R-:W-:Y:S02]  /*6dc0*/  CS2R R46, SRZ ;  /* 0x00000000002e7805 */ /* 0x000fe4000001ff00 */
[----:B------:R-:W-:Y:S01]  /*6dd0*/  CS2R R44, SRZ ;  /* 0x00000000002c7805 */ /* 0x000fe2000001ff00 */
[----:B------:R-:W-:Y:S01]  /*6de0*/  USEL UR5, UR8, UR5, !UP0 ;  /* 0x0000000508057287 */ /* 0x000fe2000c000000 */
[----:B------:R-:W-:Y:S01]  /*6df0*/  @P2 SEL R4, R3, R4, !P4 ;  /* 0x0000000403042207 */ /* 0x000fe20006000000 */
[----:B------:R-:W-:Y:S03]  /*6e00*/  UISETP.NE.AND UP0, UPT, UR9, 0x1, UPT ;  /* 0x000000010900788c */ /* 0x000fe6000bf05270 */
[----:B------:R-:W-:Y:S01]  /*6e10*/  LOP3.LUT R4, R4, 0x1, RZ, 0xc0, !PT ;  /* 0x0000000104047812 */ /* 0x000fe200078ec0ff */
[----:B------:R-:W-:Y:S02]  /*6e20*/  IMAD R6, RZ, RZ, -UR5 ;  /* 0x80000005ff067e24 */ /* 0x000fe4000f8e02ff */
[----:B------:R-:W-:Y:S02]  /*6e30*/  IMAD.U32 R75, RZ, RZ, UR5 ;  /* 0x00000005ff4b7e24 */ /* 0x000fe4000f8e00ff */
[----:B------:R-:W-:Y:S01]  /*6e40*/  IMAD R76, R6, UR10, R76 ;  /* 0x0000000a064c7c24 */ /* 0x000fe2000f8e024c */
[----:B----4-:R-:W-:Y:S04]  /*6e50*/  SHF.L.U32 R0, R54, 0x1f, RZ ;  /* 0x0000001f36007819 */ /* 0x010fe800000006ff */
[----:B------:R4:W4:Y:S01]  /*6e60*/  SYNCS.PHASECHK.TRANS64.TRYWAIT P0, [R80+URZ+0xf0], R0 ;  /* 0x0000f000500075a7 */ /* 0x00092200080011ff */
[----:B-1----:R-:W-:Y:S07]  /*6e70*/  UIMAD.WIDE.U32 UR6, UR5, UR12, URZ ;  /* 0x0000000c050672a5 */ /* 0x002fee000f8e00ff */
[----:B------:R-:W-:Y:S02]  /*6e80*/  UMOV UR4, UR7 ;  /* 0x0000000700047c82 */ /* 0x000fe40008000000 */
[----:B------:R-:W-:Y:S04]  /*6e90*/  USHF.R.U32.HI UR4, URZ, UR13, UR4 ;  /* 0x0000000dff047299 */ /* 0x000fe80008011604 */
[----:B------:R-:W-:Y:S02]  /*6ea0*/  USEL UR4, UR5, UR4, !UP0 ;  /* 0x0000000405047287 */ /* 0x000fe4000c000000 */
[----:B------:R-:W-:Y:S02]  /*6eb0*/  UISETP.NE.AND UP0, UPT, UR14, 0x1, UPT ;  /* 0x000000010e00788c */ /* 0x000fe4000bf05270 */
[----:B------:R-:W-:Y:S02]  /*6ec0*/  UIMAD.WIDE.U32 UR6, UR4, UR15, URZ ;  /* 0x0000000f040672a5 */ /* 0x000fe4000f8e00ff */
[----:B------:R-:W-:Y:S02]  /*6ed0*/  IMAD.U32 R74, RZ, RZ, UR4 ;  /* 0x00000004ff4a7e24 */ /* 0x000fe4000f8e00ff */
[----:B------:R-:W-:Y:S01]  /*6ee0*/  PLOP3.LUT P2, PT, PT, PT, UP0, 0x80, 0x8 ;  /* 0x000000000008781c */ /* 0x000fe20003f4f008 */
[----:B------:R-:W-:Y:S02]  /*6ef0*/  IMAD R5, RZ, RZ, -UR4 ;  /* 0x80000004ff057e24 */ /* 0x000fe4000f8e02ff */
[----:B------:R-:W-:Y:S01]  /*6f00*/  UMOV UR6, UR7 ;  /* 0x0000000700067c82 */ /* 0x000fe20008000000 */
[----:B------:R-:W-:Y:S01]  /*6f10*/  IMAD.U32 R73, RZ, RZ, UR4 ;  /* 0x00000004ff497e24 */ /* 0x000fe2000f8e00ff */
[----:B---3--:R-:W-:Y:S01]  /*6f20*/  USHF.R.U32.HI UR6, URZ, UR11, UR6 ;  /* 0x0000000bff067299 */ /* 0x008fe20008011606 */
[----:B------:R-:W-:Y:S05]  /*6f30*/  IMAD R75, R5, UR9, R75 ;  /* 0x00000009054b7c24 */ /* 0x000fea000f8e024b */
[----:B------:R-:W-:Y:S02]  /*6f40*/  SEL R74, R74, UR6, !P2 ;  /* 0x000000064a4a7c07 */ /* 0x000fe4000d000000 */
[----:B------:R-:W-:Y:S03]  /*6f50*/  ISETP.NE.U32.AND P2, PT, R4, 0x1, PT ;  /* 0x000000010400780c */ /* 0x000fe60003f45070 */
[----:B------:R-:W-:Y:S01]  /*6f60*/  IMAD.MOV R3, RZ, RZ, -R74 ;  /* 0x000000ffff037224 */ /* 0x000fe200078e0a4a */
[----:B------:R-:W-:Y:S03]  /*6f70*/  P2R R83, PR, RZ, 0x4 ;  /* 0x00000004ff537803 */ /* 0x000fe60000000000 */
[----:B------:R-:W-:Y:S01]  /*6f80*/  IMAD R73, R3, UR14, R73 ;  /* 0x0000000e03497c24 */ /* 0x000fe2000f8e0249 */
[----:B--2---:R-:W-:Y:S01]  /*6f90*/  @P5 SEL R82, RZ, 0x1, !P1 ;  /* 0x00000001ff525807 */ /* 0x004fe20004800000 */
[----:B------:R-:W-:Y:S06]  /*6fa0*/  @!P5 BRA `(.L_x_108) ;  /* 0x000000000058d947 */ /* 0x000fec0003800000 */
[----:B------:R-:W-:Y:S01]  /*6fb0*/  IMAD.MOV.U32 R39, RZ, RZ, RZ ;  /* 0x000000ffff277224 */ /* 0x000fe200078e00ff */
[----:B------:R-:W-:Y:S01]  /*6fc0*/  ISETP.NE.AND P1, PT, R82, RZ, PT ;  /* 0x000000ff5200720c */ /* 0x000fe20003f25270 */
[----:B------:R-:W-:Y:S01]  /*6fd0*/  BSSY B0, `(.L_x_109) ;  /* 0x000000c000007945 */ /* 0x000fe20003800000 */
[----:B------:R-:W-:Y:S02]  /*6fe0*/  CS2R R46, SRZ ;  /* 0x00000000002e7805 */ /* 0x000fe4000001ff00 */
[----:B------:R-:W-:Y:S02]  /*6ff0*/  CS2R R44, SRZ ;  /* 0x00000000002c7805 */ /* 0x000fe4000001ff00 */
[----:B------:R-:W-:Y:S02]  /*7000*/  CS2R R42, SRZ ;  /* 0x00000000002a7805 */ /* 0x000fe4000001ff00 */
[----:B------:R-:W-:Y:S02]  /*7010*/  CS2R R40, SRZ ;  /* 0x0000000000287805 */ /* 0x000fe4000001ff00 */
[----:B------:R-:W-:Y:S02]  /*7020*/  CS2R R34, SRZ ;  /* 0x0000000000227805 */ /* 0x000fe4000001ff00 */
[----:B------:R-:W-:Y:S02]  /*7030*/  CS2R R32, SRZ ;  /* 0x0000000000207805 */ /* 0x000fe4000001ff00 */
[----:B------:R-:W-:Y:S01]  /*7040*/  CS2R R36, SRZ ;  /* 0x0000000000247805 */ /* 0x000fe2000001ff00 */
[----:B------:R-:W-:Y:S06]  /*7050*/  @P1 BRA `(.L_x_110) ;  /* 0x00000000000c1947 */ /* 0x000fec0003800000 */
[----:B------:R-:W-:Y:S04]  /*7060*/  SHF.L.U32 R3, R55, 0x1f, RZ ;  /* 0x0000001f37037819 */ /* 0x000fe800000006ff */
[----:B------:R-:W1:Y:S02]  /*7070*/  SYNCS.PHASECHK.TRANS64.TRYWAIT P1, [UR50+0x90], R3 ;  /* 0x00009003ff0075a7 */ /* 0x000e640008021132 */
[----:B-1----:R-:W-:Y:S05]  /*7080*/  @!P1 BRA `(.L_x_111) ;  /* 0x0000003000fc9947 */ /* 0x002fea0003800000 */
.L_x_110:
[----:B------:R-:W-:Y:S05]  /*7090*/  BSYNC B0 ;  /* 0x0000000000007941 */ /* 0x000fea0003800000 */
.L_x_109:
[----:B------:R-:W-:Y:S01]  /*70a0*/  ISETP.NE.AND P1, PT, R83, RZ, PT ;  /* 0x000000ff5300720c */ /* 0x000fe20003f25270 */
[----:B------:R-:W-:Y:S11]  /*70b0*/  HFMA2 R81, -RZ, RZ, 0, 5.9604644775390625e-08 ;  /* 0x00000001ff517431 */ /* 0x000ff600000001ff */
[----:B------:R-:W-:Y:S01]  /*70c0*/  @!UPT UIADD3 URZ, UPT, UPT, URZ, URZ, URZ ;  /* 0x000000fffffff290 */ /* 0x000fe2000fffe0ff */
[----:B------:R2:W3:Y:S04]  /*70d0*/  @P1 LDS.128 R44, [R56] ;  /* 0x00000000382c1984 */ /* 0x0004e80000000c00 */
[----:B------:R2:W1:Y:S04]  /*70e0*/  @P1 LDS.128 R40, [R71+0x10] ;  /* 0x0000100047281984 */ /* 0x0004680000000c00 */
[----:B------:R2:W1:Y:S04]  /*70f0*/  @P1 LDS.128 R32, [R70+0x20] ;  /* 0x0000200046201984 */ /* 0x0004680000000c00 */
[----:B------:R2:W1:Y:S02]  /*7100*/  @P1 LDS.128 R36, [R79+0x30] ;  /* 0x000030004f241984 */ /* 0x0004640000000c00 */
.L_x_108:
[----:B------:R-:W-:Y:S05]  /*7110*/  BSYNC B1 ;  /* 0x0000000000017941 */ /* 0x000fea0003800000 */
.L_x_107:
[----:B-1----:R-:W-:Y:S04]  /*7120*/  SHF.R.U32.HI R2, RZ, 0x15, R25 ;  /* 0x00000015ff027819 */ /* 0x002fe80000011619 */
[----:B------:R-:W-:Y:S01]  /*7130*/  LOP3.LUT P1, RZ, R2, 0x3, R60, 0x48, !PT ;  /* 0x0000000302ff7812 */ /* 0x000fe2000782483c */
[----:B------:R-:W-:Y:S01]  /*7140*/  @!UPT UIADD3 URZ, UPT, UPT, URZ, URZ, URZ ;  /* 0x000000fffffff290 */ /* 0x000fe2000fffe0ff */
[----:B----4-:R-:W-:Y:S11]  /*7150*/  @P0 BRA `(.L_x_112) ;  /* 0x0000000000080947 */ /* 0x010ff60003800000 */
[----:B------:R-:W1:Y:S02]  /*7160*/  SYNCS.PHASECHK.TRANS64.TRYWAIT P0, [R80+URZ+0xf0], R0 ;  /* 0x0000f000500075a7 */ /* 0x000e6400080011ff */
[----:B-1----:R-:W-:Y:S05]  /*7170*/  @!P0 BRA `(.L_x_113) ;  /* 0x0000003000d88947 */ /* 0x002fea0003800000 */
.L_x_112:
[----:B------:R-:W-:Y:S05]  /*7180*/  @!P1 BRA `(.L_x_114) ;  /* 0x0000000000409947 */ /* 0x000fea0003800000 */
[----:B------:R-:W4:Y:S01]  /*7190*/  LDCU.64 UR8, c[0x4][0x70] ;  /* 0x01000e00ff0877ac */ /* 0x000f220008000a00 */
[----:B------:R-:W-:Y:S01]  /*71a0*/  MOV R3, 0x0 ;  /* 0x0000000000037802 */ /* 0x000fe20000000f00 */
[----:B------:R-:W-:Y:S02]  /*71b0*/  HFMA2 R12, -RZ, RZ, 0, 5.9604644775390625e-08 ;  /* 0x00000001ff0c7431 */ /* 0x000fe400000001ff */
[----:B------:R-:W-:Y:S02]  /*71c0*/  IMAD.MOV.U32 R8, RZ, RZ, 0x192 ;  /* 0x00000192ff087424 */ /* 0x000fe400078e00ff */
[----:B------:R-:W-:Y:S01]  /*71d0*/  IMAD.MOV.U32 R13, RZ, RZ, RZ ;  /* 0x000000ffff0d7224 */ /* 0x000fe200078e00ff */
[----:B------:R-:W5:Y:S01]  /*71e0*/  LDCU.64 UR6, c[0x4][0x78] ;  /* 0x01000f00ff0677ac */ /* 0x000f620008000a00 */
[----:B------:R-:W1:Y:S01]  /*71f0*/  LDC.64 R2, c[0x4][R3] ;  /* 0x0100000003027b82 */ /* 0x000e620000000a00 */
[----:B------:R-:W2:Y:S01]  /*7200*/  LDCU.64 UR4, c[0x4][0x10] ;  /* 0x01000200ff0477ac */ /* 0x000ea20008000a00 */
[----:B----4-:R-:W-:Y:S01]  /*7210*/  MOV R5, UR9 ;  /* 0x0000000900057c02 */ /* 0x010fe20008000f00 */
[----:B------:R-:W-:Y:S01]  /*7220*/  IMAD.U32 R4, RZ, RZ, UR8 ;  /* 0x00000008ff047e24 */ /* 0x000fe2000f8e00ff */
[----:B-----5:R-:W-:Y:S01]  /*7230*/  MOV R7, UR7 ;  /* 0x0000000700077c02 */ /* 0x020fe20008000f00 */
[----:B------:R-:W-:Y:S01]  /*7240*/  IMAD.U32 R6, RZ, RZ, UR6 ;  /* 0x00000006ff067e24 */ /* 0x000fe2000f8e00ff */
[----:B--2---:R-:W-:Y:S01]  /*7250*/  MOV R11, UR5 ;  /* 0x00000005000b7c02 */ /* 0x004fe20008000f00 */
[----:B------:R-:W-:Y:S02]  /*7260*/  IMAD.U32 R10, RZ, RZ, UR4 ;  /* 0x00000004ff0a7e24 */ /* 0x000fe4000f8e00ff */
[----:B------:R-:W-:Y:S07]  /*7270*/  LEPC R20, `(.L_x_114) ;  /* 0x000000001014794e */ /* 0x000fee0000000000 */
[----:B-1-3--:R-:W-:Y:S05]  /*7280*/  CALL.ABS.NOINC R2 ;  /* 0x0000000002007343 */ /* 0x00afea0003c00000 */
.L_x_114:
[----:B---3--:R-:W-:Y:S01]  /*7290*/  LOP3.LUT R20, R44, 0xffffe000, RZ, 0xc0, !PT ;  /* 0xffffe0002c147812 */ /* 0x008fe200078ec0ff */
[----:B------:R-:W-:Y:S05]  /*72a0*/  WARPSYNC.ALL ;  /* 0x0000000000007948 */ /* 0x000fea0003800000 */
[----:B------:R-:W-:Y:S01]  /*72b0*/  R2UR UR4, R25 ;  /* 0x00000000190472ca */ /* 0x000fe200000e0000 */
[----:B------:R-:W-:Y:S01]  /*72c0*/  BSSY.RECONVERGENT B0, `(.L_x_115) ;  /* 0x000005b000007945 */ /* 0x000fe20003800200 */
[----:B------:R-:W-:Y:S11]  /*72d0*/  ISETP.NE.AND P0, PT, R58, RZ, PT ;  /* 0x000000ff3a00720c */ /* 0x000ff60003f05270 */
[----:B------:R-:W1:Y:S02]  /*72e0*/  LDTM.x16 R4, tmem[UR4] ;  /* 0x00000004000479ee */ /* 0x000e640008240000 */
[C---:B-1----:R-:W-:Y:S01]  /*72f0*/  FMUL R0, R24.reuse, R4 ;  /* 0x0000000418007220 */ /* 0x042fe20000400000 */
[C---:B------:R-:W-:Y:S01]  /*7300*/  FMUL R2, R24.reuse, R5 ;  /* 0x0000000518027220 */ /* 0x040fe20000400000 */
[C---:B------:R-:W-:Y:S01]  /*7310*/  FMUL R4, R24.reuse, R8 ;  /* 0x0000000818047220 */ /* 0x040fe20000400000 */
[C---:B------:R-:W-:Y:S01]  /*7320*/  FMUL R5, R24.reuse, R9 ;  /* 0x0000000918057220 */ /* 0x040fe20000400000 */
[C---:B------:R-:W-:Y:S01]  /*7330*/  FMUL R8, R24.reuse, R12 ;  /* 0x0000000c18087220 */ /* 0x040fe20000400000 */
[C---:B------:R-:W-:Y:S01]  /*7340*/  FMUL R9, R24.reuse, R13 ;  /* 0x0000000d18097220 */ /* 0x040fe20000400000 */
[C---:B------:R-:W-:Y:S01]  /*7350*/  FMUL R12, R24.reuse, R16 ;  /* 0x00000010180c7220 */ /* 0x040fe20000400000 */
[----:B------:R-:W-:Y:S01]  /*7360*/  LOP3.LUT R16, R45, 0xffffe000, RZ, 0xc0, !PT ;  /* 0xffffe0002d107812 */ /* 0x000fe200078ec0ff */
[----:B------:R-:W-:Y:S01]  /*7370*/  FMUL R13, R24, R17 ;  /* 0x00000011180d7220 */ /* 0x000fe20000400000 */
[----:B------:R-:W-:Y:S01]  /*7380*/  LOP3.LUT R17, R46, 0xffffe000, RZ, 0xc0, !PT ;  /* 0xffffe0002e117812 */ /* 0x000fe200078ec0ff */
[----:B------:R-:W-:Y:S01]  /*7390*/  FFMA R28, R27, R20, R0 ;  /* 0x000000141b1c7223 */ /* 0x000fe20000000000 */
[----:B------:R-:W-:Y:S01]  /*73a0*/  LOP3.LUT R0, R47, 0xffffe000, RZ, 0xc0, !PT ;  /* 0xffffe0002f007812 */ /* 0x000fe200078ec0ff */
[C---:B------:R-:W-:Y:S01]  /*73b0*/  FMUL R3, R24.reuse, R6 ;  /* 0x0000000618037220 */ /* 0x040fe20000400000 */
[C---:B------:R-:W-:Y:S01]  /*73c0*/  FMUL R6, R24.reuse, R10 ;  /* 0x0000000a18067220 */ /* 0x040fe20000400000 */
[C---:B------:R-:W-:Y:S01]  /*73d0*/  FMUL R7, R24.reuse, R7 ;  /* 0x0000000718077220 */ /* 0x040fe20000400000 */
[----:B------:R-:W-:Y:S01]  /*73e0*/  F2FP.TF32.F32.PACK_B R28, R28 ;  /* 0x0000001cff1c723e */ /* 0x000fe200024050ff */
[C---:B------:R-:W-:Y:S01]  /*73f0*/  FMUL R10, R24.reuse, R14 ;  /* 0x0000000e180a7220 */ /* 0x040fe20000400000 */
[----:B------:R-:W-:Y:S01]  /*7400*/  FMUL R14, R24, R18 ;  /* 0x00000012180e7220 */ /* 0x000fe20000400000 */
[----:B------:R-:W-:Y:S01]  /*7410*/  LOP3.LUT R18, R40, 0xffffe000, RZ, 0xc0, !PT ;  /* 0xffffe00028127812 */ /* 0x000fe200078ec0ff */
[----:B------:R-:W-:Y:S01]  /*7420*/  FFMA R29, R27, R16, R2 ;  /* 0x000000101b1d7223 */ /* 0x000fe20000000002 */
[----:B------:R-:W-:Y:S01]  /*7430*/  LOP3.LUT R2, R41, 0xffffe000, RZ, 0xc0, !PT ;  /* 0xffffe00029027812 */ /* 0x000fe200078ec0ff */
[----:B------:R-:W-:Y:S01]  /*7440*/  FFMA R30, R27, R17, R3 ;  /* 0x000000111b1e7223 */ /* 0x000fe20000000003 */
[----:B------:R-:W-:Y:S01]  /*7450*/  LOP3.LUT R3, R43, 0xffffe000, RZ, 0xc0, !PT ;  /* 0xffffe0002b037812 */ /* 0x000fe200078ec0ff */
[C---:B------:R-:W-:Y:S01]  /*7460*/  FFMA R31, R27.reuse, R0, R7 ;  /* 0x000000001b1f7223 */ /* 0x040fe20000000007 */
[----:B------:R-:W-:Y:S01]  /*7470*/  LOP3.LUT R0, R42, 0xffffe000, RZ, 0xc0, !PT ;  /* 0xffffe0002a007812 */ /* 0x000fe200078ec0ff */
[C---:B------:R-:W-:Y:S01]  /*7480*/  FFMA R4, R27.reuse, R18, R4 ;  /* 0x000000121b047223 */ /* 0x040fe20000000004 */
[----:B------:R-:W-:Y:S01]  /*7490*/  F2FP.TF32.F32.PACK_B R29, R29 ;  /* 0x0000001dff1d723e */ /* 0x000fe200024050ff */
[C---:B------:R-:W-:Y:S01]  /*74a0*/  FFMA R5, R27.reuse, R2, R5 ;  /* 0x000000021b057223 */ /* 0x040fe20000000005 */
[----:B------:R-:W-:Y:S01]  /*74b0*/  FMUL R11, R24, R11 ;  /* 0x0000000b180b7220 */ /* 0x000fe20000400000 */
[----:B------:R-:W-:Y:S01]  /*74c0*/  F2FP.TF32.F32.PACK_B R30, R30 ;  /* 0x0000001eff1e723e */ /* 0x000fe200024050ff */
[C---:B------:R-:W-:Y:S01]  /*74d0*/  FFMA R6, R27.reuse, R0, R6 ;  /* 0x000000001b067223 */ /* 0x040fe20000000006 */
[----:B------:R-:W-:Y:S01]  /*74e0*/  F2FP.TF32.F32.PACK_B R31, R31 ;  /* 0x0000001fff1f723e */ /* 0x000fe200024050ff */
[----:B------:R-:W-:Y:S01]  /*74f0*/  FFMA R7, R27, R3, R11 ;  /* 0x000000031b077223 */ /* 0x000fe2000000000b */
[----:B------:R-:W-:Y:S01]  /*7500*/  LOP3.LUT R2, R32, 0xffffe000, RZ, 0xc0, !PT ;  /* 0xffffe00020027812 */ /* 0x000fe200078ec0ff */
[----:B------:R-:W-:Y:S01]  /*7510*/  FMUL R15, R24, R15 ;  /* 0x0000000f180f7220 */ /* 0x000fe20000400000 */
[----:B------:R-:W-:Y:S01]  /*7520*/  LOP3.LUT R16, R33, 0xffffe000, RZ, 0xc0, !PT ;  /* 0xffffe00021107812 */ /* 0x000fe200078ec0ff */
[----:B------:R1:W-:Y:S01]  /*7530*/  STS.128 [R56], R28 ;  /* 0x0000001c38007388 */ /* 0x0003e20000000c00 */
[----:B------:R-:W-:Y:S01]  /*7540*/  LOP3.LUT R0, R34, 0xffffe000, RZ, 0xc0, !PT ;  /* 0xffffe00022007812 */ /* 0x000fe200078ec0ff */
[----:B------:R-:W-:Y:S01]  /*7550*/  FFMA R8, R27, R2, R8 ;  /* 0x000000021b087223 */ /* 0x000fe20000000008 */
[----:B------:R-:W-:Y:S01]  /*7560*/  LOP3.LUT R2, R35, 0xffffe000, RZ, 0xc0, !PT ;  /* 0xffffe00023027812 */ /* 0x000fe200078ec0ff */
[C---:B------:R-:W-:Y:S01]  /*7570*/  FFMA R9, R27.reuse, R16, R9 ;  /* 0x000000101b097223 */ /* 0x040fe20000000009 */
[----:B------:R-:W-:Y:S01]  /*7580*/  F2FP.TF32.F32.PACK_B R4, R4 ;  /* 0x00000004ff04723e */ /* 0x000fe200024050ff */
[C---:B------:R-:W-:Y:S01]  /*7590*/  FFMA R10, R27.reuse, R0, R10 ;  /* 0x000000001b0a7223 */ /* 0x040fe2000000000a */
[----:B------:R-:W-:Y:S01]  /*75a0*/  F2FP.TF32.F32.PACK_B R5, R5 ;  /* 0x00000005ff05723e */ /* 0x000fe200024050ff */
[----:B------:R-:W-:Y:S01]  /*75b0*/  FFMA R11, R27, R2, R15 ;  /* 0x000000021b0b7223 */ /* 0x000fe2000000000f */
[----:B------:R-:W-:Y:S01]  /*75c0*/  F2FP.TF32.F32.PACK_B R6, R6 ;  /* 0x00000006ff06723e */ /* 0x000fe200024050ff */
[----:B------:R-:W-:Y:S01]  /*75d0*/  FMUL R19, R24, R19 ;  /* 0x0000001318137220 */ /* 0x000fe20000400000 */
[----:B------:R-:W-:Y:S02]  /*75e0*/  F2FP.TF32.F32.PACK_B R7, R7 ;  /* 0x00000007ff07723e */ /* 0x000fe400024050ff */
[----:B------:R-:W-:Y:S02]  /*75f0*/  LOP3.LUT R3, R36, 0xffffe000, RZ, 0xc0, !PT ;  /* 0xffffe00024037812 */ /* 0x000fe400078ec0ff */
[----:B------:R-:W-:Y:S01]  /*7600*/  LOP3.LUT R0, R37, 0xffffe000, RZ, 0xc0, !PT ;  /* 0xffffe00025007812 */ /* 0x000fe200078ec0ff */
[----:B------:R1:W-:Y:S01]  /*7610*/  STS.128 [R71+0x10], R4 ;  /* 0x0000100447007388 */ /* 0x0003e20000000c00 */
        /* <DEDUP_REMOVED lines=8> */
[----:B------:R-:W-:Y:S02]  /*76a0*/  F2FP.TF32.F32.PACK_B R10, R10 ;  /* 0x0000000aff0a723e */ /* 0x000fe400024050ff */
[----:B------:R-:W-:Y:S02]  /*76b0*/  F2FP.TF32.F32.PACK_B R11, R11 ;  /* 0x0000000bff0b723e */ /* 0x000fe400024050ff */
[----:B------:R-:W-:Y:S02]  /*76c0*/  F2FP.TF32.F32.PACK_B R12, R12 ;  /* 0x0000000cff0c723e */ /* 0x000fe400024050ff */
[----:B------:R-:W-:Y:S01]  /*76d0*/  F2FP.TF32.F32.PACK_B R13, R13 ;  /* 0x0000000dff0d723e */ /* 0x000fe200024050ff */
[----:B------:R1:W-:Y:S01]  /*76e0*/  STS.128 [R70+0x20], R8 ;  /* 0x0000200846007388 */ /* 0x0003e20000000c00 */
[----:B------:R-:W-:Y:S02]  /*76f0*/  F2FP.TF32.F32.PACK_B R14, R14 ;  /* 0x0000000eff0e723e */ /* 0x000fe400024050ff */
[----:B------:R-:W-:Y:S05]  /*7700*/  F2FP.TF32.F32.PACK_B R15, R15 ;  /* 0x0000000fff0f723e */ /* 0x000fea00024050ff */
[----:B------:R1:W-:Y:S01]  /*7710*/  STS.128 [R79+0x30], R12 ;  /* 0x0000300c4f007388 */ /* 0x0003e20000000c00 */
[----:B------:R-:W-:Y:S01]  /*7720*/  @!PT LDS RZ, [RZ] ;  /* 0x00000000fffff984 */ /* 0x000fe20000000800 */
[----:B------:R-:W-:Y:S01]  /*7730*/  @!PT LDS RZ, [RZ] ;  /* 0x00000000fffff984 */ /* 0x000fe20000000800 */
[----:B------:R-:W-:Y:S01]  /*7740*/  @!PT LDS RZ, [RZ] ;  /* 0x00000000fffff984 */ /* 0x000fe20000000800 */
[----:B------:R-:W-:Y:S01]  /*7750*/  @!PT LDS RZ, [RZ] ;  /* 0x00000000fffff984 */ /* 0x000fe20000000800 */
[----:B------:R3:W-:Y:S07]  /*7760*/  MEMBAR.ALL.CTA ;  /* 0x0000000000007992 */ /* 0x0007ee0000008000 */
[----:B---3--:R-:W3:Y:S02]  /*7770*/  FENCE.VIEW.ASYNC.S ;  /* 0x00000000000073c6 */ /* 0x008ee40000000000 */
[----:B---3--:R-:W-:Y:S06]  /*7780*/  BAR.SYNC.DEFER_BLOCKING 0x1, 0x80 ;  /* 0x0042000000007b1d */ /* 0x008fec0000010000 */
[----:B------:R-:W-:Y:S05]  /*7790*/  @P0 BRA `(.L_x_116) ;  /* 0x0000000000340947 */ /* 0x000fea0003800000 */
[----:B------:R-:W3:Y:S01]  /*77a0*/  LDCU.64 UR6, c[0x0][0x348] ;  /* 0x00006900ff0677ac */ /* 0x000ee20008000a00 */
[----:B------:R-:W-:Y:S02]  /*77b0*/  R2UR UR42, R76 ;  /* 0x000000004c2a72ca */ /* 0x000fe400000e0000 */
[----:B------:R-:W-:Y:S01]  /*77c0*/  R2UR UR43, R75 ;  /* 0x000000004b2b72ca */ /* 0x000fe200000e0000 */
[----:B------:R-:W-:Y:S01]  /*77d0*/  UIADD3 UR4, UPT, UPT, UR50, 0x200, URZ ;  /* 0x0000020032047890 */ /* 0x000fe2000fffe0ff */
[----:B------:R-:W-:Y:S02]  /*77e0*/  R2UR UR44, R73 ;  /* 0x00000000492c72ca */ /* 0x000fe400000e0000 */
[----:B------:R-:W-:Y:S03]  /*77f0*/  R2UR UR45, R74 ;  /* 0x000000004a2d72ca */ /* 0x000fe600000e0000 */
[----:B------:R-:W-:Y:S05]  /*7800*/  IMAD.U32 R52, RZ, RZ, UR4 ;  /* 0x00000004ff347e24 */ /* 0x000fea000f8e00ff */
[----:B------:R-:W-:Y:S01]  /*7810*/  R2UR UR40, R52 ;  /* 0x00000000342872ca */ /* 0x000fe200000e0000 */
[----:B---3--:R-:W-:Y:S04]  /*7820*/  UIADD3 UR4, UP0, UPT, UR6, 0x780, URZ ;  /* 0x0000078006047890 */ /* 0x008fe8000ff1e0ff */
[----:B------:R-:W-:Y:S09]  /*7830*/  UIADD3.X UR5, UPT, UPT, URZ, UR7, URZ, UP0, !UPT ;  /* 0x00000007ff057290 */ /* 0x000ff200087fe4ff */
[----:B------:R3:W-:Y:S01]  /*7840*/  UTMASTG.5D.IM2COL [UR40], [UR4] ;  /* 0x00000028040073b5 */ /* 0x0007e20008060000 */
[----:B------:R0:W-:Y:S01]  /*7850*/  UTMACMDFLUSH ;  /* 0x00000000000079b7 */ /* 0x0001e20000000000 */
[----:B---3--:R-:W-:Y:S04]  /*7860*/  DEPBAR.LE SB0, 0x1 ;  /* 0x000080400000791a */ /* 0x008fe80000000000 */
.L_x_116:
[----:B------:R-:W-:Y:S05]  /*7870*/  BSYNC.RECONVERGENT B0 ;  /* 0x0000000000007941 */ /* 0x000fea0003800200 */
.L_x_115:
[----:B------:R-:W-:Y:S01]  /*7880*/  BAR.SYNC.DEFER_BLOCKING 0x1, 0x80 ;  /* 0x0042000000007b1d */ /* 0x000fe20000010000 */
[----:B------:R-:W-:Y:S01]  /*7890*/  ISETP.NE.AND P1, PT, R78, RZ, PT ;  /* 0x000000ff4e00720c */ /* 0x000fe20003f25270 */
[----:B------:R-:W-:Y:S01]  /*78a0*/  UISETP.NE.AND UP0, UPT, UR54, URZ, UPT ;  /* 0x000000ff3600728c */ /* 0x000fe2000bf05270 */
[----:B------:R-:W-:Y:S11]  /*78b0*/  LEA R2, R81, UR50, 0x3 ;  /* 0x0000003251027c11 */ /* 0x000ff6000f8e18ff */
[----:B-1----:R-:W-:Y:S01]  /*78c0*/  @P1 SHF.L.U32 R4, R55, 0x1f, RZ ;  /* 0x0000001f37041819 */ /* 0x002fe200000006ff */
[----:B------:R-:W-:Y:S06]  /*78d0*/  BRA.U !UP0, `(.L_x_117) ;  /* 0x0000000108247547 */ /* 0x000fec000b800000 */
[----:B------:R-:W1:Y:S01]  /*78e0*/  S2R R0, SR_CgaCtaId ;  /* 0x0000000000007919 */ /* 0x000e620000008800 */
[----:B------:R-:W-:Y:S01]  /*78f0*/  IMAD.U32 R3, RZ, RZ, UR51 ;  /* 0x00000033ff037e24 */ /* 0x000fe2000f8e00ff */
[----:B------:R-:W-:Y:S04]  /*7900*/  UIADD3 UR4, UPT, UPT, UR51, 0x1, URZ ;  /* 0x0000000133047890 */ /* 0x000fe8000fffe0ff */
[----:B------:R-:W-:Y:S01]  /*7910*/  @P1 LEA R3, R3, UR50, 0x3 ;  /* 0x0000003203031c11 */ /* 0x000fe2000f8e18ff */
[----:B------:R-:W-:Y:S04]  /*7920*/  UISETP.NE.AND UP0, UPT, UR4, 0x4, UPT ;  /* 0x000000040400788c */ /* 0x000fe8000bf05270 */
[----:B------:R-:W-:Y:S01]  /*7930*/  @P1 VIADD R3, R3, 0xb0 ;  /* 0x000000b003031836 */ /* 0x000fe20000000000 */
[----:B------:R-:W-:Y:S04]  /*7940*/  USEL UR51, UR4, URZ, UP0 ;  /* 0x000000ff04337287 */ /* 0x000fe80008000000 */
[----:B-1----:R-:W-:Y:S04]  /*7950*/  @P1 PRMT R0, R0, 0x654, R3 ;  /* 0x0000065400001816 */ /* 0x002fe80000000003 */
[----:B------:R1:W-:Y:S04]  /*7960*/  @P1 SYNCS.ARRIVE.TRANS64.RED.A1T0 RZ, [R0+URZ], RZ ;  /* 0x000000ff00ff19a7 */ /* 0x0003e800081004ff */
.L_x_117:
[----:B------:R-:W3:Y:S01]  /*7970*/  @P1 SYNCS.PHASECHK.TRANS64.TRYWAIT P0, [R2+URZ+0x90], R4 ;  /* 0x00009004020015a7 */ /* 0x000ee200080011ff */
[----:B------:R-:W-:Y:S01]  /*7980*/  BSSY B1, `(.L_x_118) ;  /* 0x0000016000017945 */ /* 0x000fe20003800000 */
[----:B---3--:R-:W-:Y:S03]  /*7990*/  @P1 SEL R82, RZ, 0x1, !P0 ;  /* 0x00000001ff521807 */ /* 0x008fe60004000000 */
[----:B------:R-:W-:Y:S05]  /*79a0*/  @!P1 BRA `(.L_x_119) ;  /* 0x00000000004c9947 */ /* 0x000fea0003800000 */
[----:B------:R-:W-:Y:S01]  /*79b0*/  ISETP.NE.AND P0, PT, R82, RZ, PT ;  /* 0x000000ff5200720c */ /* 0x000fe20003f05270 */
[----:B------:R-:W-:Y:S01]  /*79c0*/  BSSY B0, `(.L_x_120) ;  /* 0x000000b000007945 */ /* 0x000fe20003800000 */
[----:B------:R-:W-:Y:S11]  /*79d0*/  ISETP.NE.AND P1, PT, R83, RZ, PT ;  /* 0x000000ff5300720c */ /* 0x000ff60003f25270 */
[----:B------:R-:W-:Y:S02]  /*79e0*/  @!UPT UIADD3 URZ, UPT, UPT, URZ, URZ, URZ ;  /* 0x000000fffffff290 */ /* 0x000fe4000fffe0ff */
[C---:B------:R-:W-:Y:S01]  /*79f0*/  @P1 IMAD R6, R81.reuse, 0x2000, R56 ;  /* 0x0000200051061824 */ /* 0x040fe200078e0238 */
[C---:B------:R-:W-:Y:S01]  /*7a00*/  @P1 LEA R4, R81.reuse, R70, 0xd ;  /* 0x0000004651041211 */ /* 0x040fe200078e68ff */
[C---:B------:R-:W-:Y:S02]  /*7a10*/  @P1 IMAD R5, R81.reuse, 0x2000, R71 ;  /* 0x0000200051051824 */ /* 0x040fe400078e0247 */
[----:B------:R-:W-:Y:S01]  /*7a20*/  @P1 IMAD R3, R81, 0x2000, R79 ;  /* 0x0000200051031824 */ /* 0x000fe200078e024f */
[----:B------:R-:W-:Y:S06]  /*7a30*/  @P0 BRA `(.L_x_121) ;  /* 0x00000000000c0947 */ /* 0x000fec0003800000 */
[----:B-1----:R-:W-:Y:S04]  /*7a40*/  SHF.L.U32 R0, R55, 0x1f, RZ ;  /* 0x0000001f37007819 */ /* 0x002fe800000006ff */
[----:B------:R-:W1:Y:S02]  /*7a50*/  SYNCS.PHASECHK.TRANS64.TRYWAIT P0, [R2+URZ+0x90], R0 ;  /* 0x00009000020075a7 */ /* 0x000e6400080011ff */
[----:B-1----:R-:W-:Y:S05]  /*7a60*/  @!P0 BRA `(.L_x_122) ;  /* 0x0000002800b08947 */ /* 0x002fea0003800000 */
.L_x_121:
[----:B------:R-:W-:Y:S05]  /*7a70*/  BSYNC B0 ;  /* 0x0000000000007941 */ /* 0x000fea0003800000 */
.L_x_120:
[----:B------:R-:W-:Y:S02]  /*7a80*/  ISETP.NE.AND P0, PT, R83, RZ, PT ;  /* 0x000000ff5300720c */ /* 0x000fe40003f05270 */
[----:B------:R-:W-:Y:S11]  /*7a90*/  IADD3 R81, PT, PT, R81, 0x1, RZ ;  /* 0x0000000151517810 */ /* 0x000ff60007ffe0ff */
[----:B------:R3:W4:Y:S04]  /*7aa0*/  @P0 LDS.128 R44, [R6] ;  /* 0x00000000062c0984 */ /* 0x0007280000000c00 */
[----:B------:R3:W1:Y:S04]  /*7ab0*/  @P0 LDS.128 R40, [R5+0x10] ;  /* 0x0000100005280984 */ /* 0x0006680000000c00 */
[----:B------:R3:W1:Y:S04]  /*7ac0*/  @P0 LDS.128 R32, [R4+0x20] ;  /* 0x0000200004200984 */ /* 0x0006680000000c00 */
[----:B------:R3:W1:Y:S02]  /*7ad0*/  @P0 LDS.128 R36, [R3+0x30] ;  /* 0x0000300003240984 */ /* 0x0006640000000c00 */
.L_x_119:
[----:B------:R-:W-:Y:S05]  /*7ae0*/  BSYNC B1 ;  /* 0x0000000000017941 */ /* 0x000fea0003800000 */
.L_x_118:
[----:B-1----:R-:W-:Y:S05]  /*7af0*/  VIADD R0, R25, 0x10 ;  /* 0x0000001019007836 */ /* 0x002fea0000000000 */
[----:B------:R-:W-:Y:S04]  /*7b00*/  SHF.R.U32.HI R0, RZ, 0x15, R0 ;  /* 0x00000015ff007819 */ /* 0x000fe80000011600 */
[----:B------:R-:W-:Y:S11]  /*7b10*/  LOP3.LUT P0, RZ, R0, 0x3, R60, 0x48, !PT ;  /* 0x0000000300ff7812 */ /* 0x000ff6000780483c */
[----:B------:R-:W-:Y:S02]  /*7b20*/  @!UPT UIADD3 URZ, UPT, UPT, URZ, URZ, URZ ;  /* 0x000000fffffff290 */ /* 0x000fe4000fffe0ff */
[----:B------:R-:W-:Y:S05]  /*7b30*/  @!P0 BRA `(.L_x_123) ;  /* 0x0000000000408947 */ /* 0x000fea0003800000 */
[----:B------:R-:W1:Y:S01]  /*7b40*/  LDCU.64 UR8, c[0x4][0x70] ;  /* 0x01000e00ff0877ac */ /* 0x000e620008000a00 */
[----:B---3--:R-:W-:Y:S01]  /*7b50*/  MOV R3, 0x0 ;  /* 0x0000000000037802 */ /* 0x008fe20000000f00 */
[----:B------:R-:W-:Y:S02]  /*7b60*/  HFMA2 R12, -RZ, RZ, 0, 5.9604644775390625e-08 ;  /* 0x00000001ff0c7431 */ /* 0x000fe400000001ff */
[----:B------:R-:W-:Y:S02]  /*7b70*/  IMAD.MOV.U32 R8, RZ, RZ, 0x192 ;  /* 0x00000192ff087424 */ /* 0x000fe400078e00ff */
[----:B------:R-:W-:Y:S01]  /*7b80*/  IMAD.MOV.U32 R13, RZ, RZ, RZ ;  /* 0x000000ffff0d7224 */ /* 0x000fe200078e00ff */
[----:B------:R-:W3:Y:S01]  /*7b90*/  LDCU.64 UR6, c[0x4][0x78] ;  /* 0x01000f00ff0677ac */ /* 0x000ee20008000a00 */
[----:B------:R-:W2:Y:S01]  /*7ba0*/  LDC.64 R2, c[0x4][R3] ;  /* 0x0100000003027b82 */ /* 0x000ea20000000a00 */
[----:B------:R-:W5:Y:S01]  /*7bb0*/  LDCU.64 UR4, c[0x4][0x10] ;  /* 0x01000200ff0477ac */ /* 0x000f620008000a00 */
[----:B-1----:R-:W-:Y:S01]  /*7bc0*/  MOV R5, UR9 ;  /* 0x0000000900057c02 */ /* 0x002fe20008000f00 */
[----:B------:R-:W-:Y:S01]  /*7bd0*/  IMAD.U32 R4, RZ, RZ, UR8 ;  /* 0x00000008ff047e24 */ /* 0x000fe2000f8e00ff */
[----:B---3--:R-:W-:Y:S01]  /*7be0*/  MOV R7, UR7 ;  /* 0x0000000700077c02 */ /* 0x008fe20008000f00 */
[----:B------:R-:W-:Y:S01]  /*7bf0*/  IMAD.U32 R6, RZ, RZ, UR6 ;  /* 0x00000006ff067e24 */ /* 0x000fe2000f8e00ff */
[----:B-----5:R-:W-:Y:S01]  /*7c00*/  MOV R11, UR5 ;  /* 0x00000005000b7c02 */ /* 0x020fe20008000f00 */
[----:B------:R-:W-:Y:S02]  /*7c10*/  IMAD.U32 R10, RZ, RZ, UR4 ;  /* 0x00000004ff0a7e24 */ /* 0x000fe4000f8e00ff */
[----:B------:R-:W-:Y:S07]  /*7c20*/  LEPC R20, `(.L_x_123) ;  /* 0x000000001014794e */ /* 0x000fee0000000000 */
[----:B--2-4-:R-:W-:Y:S05]  /*7c30*/  CALL.ABS.NOINC R2 ;  /* 0x0000000002007343 */ /* 0x014fea0003c00000 */
.L_x_123:
[----:B---34-:R-:W-:Y:S01]  /*7c40*/  LOP3.LUT R3, R44, 0xffffe000, RZ, 0xc0, !PT ;  /* 0xffffe0002c037812 */ /* 0x018fe200078ec0ff */
[----:B------:R-:W-:Y:S05]  /*7c50*/  WARPSYNC.ALL ;  /* 0x0000000000007948 */ /* 0x000fea0003800000 */
[----:B------:R-:W-:Y:S01]  /*7c60*/  R2UR UR4, R25 ;  /* 0x00000000190472ca */ /* 0x000fe200000e0000 */
[----:B------:R-:W1:Y:S01]  /*7c70*/  S2R R84, SR_CgaCtaId ;  /* 0x0000000000547919 */ /* 0x000e620000008800 */
[----:B------:R-:W-:Y:S01]  /*7c80*/  LOP3.LUT R20, R40, 0xffffe000, RZ, 0xc0, !PT ;  /* 0xffffe00028147812 */ /* 0x000fe200078ec0ff */
[----:B------:R-:W-:Y:S01]  /*7c90*/  BSSY.RECONVERGENT B0, `(.L_x_124) ;  /* 0x0000060000007945 */ /* 0x000fe20003800200 */
[----:B------:R-:W-:Y:S02]  /*7ca0*/  ISETP.NE.AND P6, PT, R78, RZ, PT ;  /* 0x000000ff4e00720c */ /* 0x000fe40003fc5270 */
[----:B------:R-:W-:Y:S07]  /*7cb0*/  ISETP.NE.AND P0, PT, R58, RZ, PT ;  /* 0x000000ff3a00720c */ /* 0x000fee0003f05270 */
[----:B------:R-:W3:Y:S02]  /*7cc0*/  LDTM.x16 R4, tmem[UR4+0x10] ;  /* 0x00001004000479ee */ /* 0x000ee40008240000 */
[C---:B---3--:R-:W-:Y:S01]  /*7cd0*/  FMUL R0, R24.reuse, R4 ;  /* 0x0000000418007220 */ /* 0x048fe20000400000 */
[----:B------:R-:W-:Y:S01]  /*7ce0*/  LOP3.LUT R4, R45, 0xffffe000, RZ, 0xc0, !PT ;  /* 0xffffe0002d047812 */ /* 0x000fe200078ec0ff */
[C---:B------:R-:W-:Y:S01]  /*7cf0*/  FMUL R2, R24.reuse, R5 ;  /* 0x0000000518027220 */ /* 0x040fe20000400000 */
[----:B------:R-:W-:Y:S01]  /*7d00*/  FMUL R5, R24, R12 ;  /* 0x0000000c18057220 */ /* 0x000fe20000400000 */
[C---:B------:R-:W-:Y:S01]  /*7d10*/  FFMA R28, R27.reuse, R3, R0 ;  /* 0x000000031b1c7223 */ /* 0x040fe20000000000 */
[----:B------:R-:W-:Y:S01]  /*7d20*/  LOP3.LUT R3, R46, 0xffffe000, RZ, 0xc0, !PT ;  /* 0xffffe0002e037812 */ /* 0x000fe200078ec0ff */
[----:B------:R-:W-:Y:S01]  /*7d30*/  FFMA R29, R27, R4, R2 ;  /* 0x000000041b1d7223 */ /* 0x000fe20000000002 */
[----:B------:R-:W-:Y:S01]  /*7d40*/  LOP3.LUT R4, R47, 0xffffe000, RZ, 0xc0, !PT ;  /* 0xffffe0002f047812 */ /* 0x000fe200078ec0ff */
[C---:B------:R-:W-:Y:S01]  /*7d50*/  FMUL R0, R24.reuse, R6 ;  /* 0x0000000618007220 */ /* 0x040fe20000400000 */
[----:B------:R-:W-:Y:S01]  /*7d60*/  F2FP.TF32.F32.PACK_B R28, R28 ;  /* 0x0000001cff1c723e */ /* 0x000fe200024050ff */
[C---:B------:R-:W-:Y:S01]  /*7d70*/  FMUL R2, R24.reuse, R7 ;  /* 0x0000000718027220 */ /* 0x040fe20000400000 */
[----:B------:R-:W-:Y:S01]  /*7d80*/  F2FP.TF32.F32.PACK_B R29, R29 ;  /* 0x0000001dff1d723e */ /* 0x000fe200024050ff */
[C---:B------:R-:W-:Y:S01]  /*7d90*/  FFMA R30, R27.reuse, R3, R0 ;  /* 0x000000031b1e7223 */ /* 0x040fe20000000000 */
[C---:B------:R-:W-:Y:S01]  /*7da0*/  FMUL R0, R24.reuse, R8 ;  /* 0x0000000818007220 */ /* 0x040fe20000400000 */
[----:B------:R-:W-:Y:S01]  /*7db0*/  FFMA R31, R27, R4, R2 ;  /* 0x000000041b1f7223 */ /* 0x000fe20000000002 */
[C---:B------:R-:W-:Y:S01]  /*7dc0*/  FMUL R6, R24.reuse, R13 ;  /* 0x0000000d18067220 */ /* 0x040fe20000400000 */
[----:B------:R-:W-:Y:S01]  /*7dd0*/  LOP3.LUT R13, R41, 0xffffe000, RZ, 0xc0, !PT ;  /* 0xffffe000290d7812 */ /* 0x000fe200078ec0ff */
[C---:B------:R-:W-:Y:S01]  /*7de0*/  FMUL R2, R24.reuse, R9 ;  /* 0x0000000918027220 */ /* 0x040fe20000400000 */
[----:B------:R-:W-:Y:S01]  /*7df0*/  F2FP.TF32.F32.PACK_B R30, R30 ;  /* 0x0000001eff1e723e */ /* 0x000fe200024050ff */
[----:B------:R-:W-:Y:S01]  /*7e00*/  FMUL R9, R24, R16 ;  /* 0x0000001018097220 */ /* 0x000fe20000400000 */
[----:B------:R-:W-:Y:S01]  /*7e10*/  F2FP.TF32.F32.PACK_B R31, R31 ;  /* 0x0000001fff1f723e */ /* 0x000fe200024050ff */
[----:B------:R-:W-:Y:S01]  /*7e20*/  FFMA R16, R27, R20, R0 ;  /* 0x000000141b107223 */ /* 0x000fe20000000000 */
[----:B------:R-:W-:Y:S01]  /*7e30*/  LOP3.LUT R0, R42, 0xffffe000, RZ, 0xc0, !PT ;  /* 0xffffe0002a007812 */ /* 0x000fe200078ec0ff */
[C---:B------:R-:W-:Y:S01]  /*7e40*/  FMUL R3, R24.reuse, R10 ;  /* 0x0000000a18037220 */ /* 0x040fe20000400000 */
[C---:B------:R-:W-:Y:S01]  /*7e50*/  FMUL R7, R24.reuse, R14 ;  /* 0x0000000e18077220 */ /* 0x040fe20000400000 */
[----:B------:R-:W-:Y:S01]  /*7e60*/  LOP3.LUT R14, R43, 0xffffe000, RZ, 0xc0, !PT ;  /* 0xffffe0002b0e7812 */ /* 0x000fe200078ec0ff */
[----:B------:R-:W-:Y:S01]  /*7e70*/  FMUL R10, R24, R17 ;  /* 0x00000011180a7220 */ /* 0x000fe20000400000 */
[----:B------:R-:W-:Y:S01]  /*7e80*/  F2FP.TF32.F32.PACK_B R16, R16 ;  /* 0x00000010ff10723e */ /* 0x000fe200024050ff */
[----:B------:R-:W-:Y:S01]  /*7e90*/  FFMA R17, R27, R13, R2 ;  /* 0x0000000d1b117223 */ /* 0x000fe20000000002 */
[----:B------:R-:W-:Y:S01]  /*7ea0*/  LOP3.LUT R2, R32, 0xffffe000, RZ, 0xc0, !PT ;  /* 0xffffe00020027812 */ /* 0x000fe200078ec0ff */
[----:B------:R-:W-:Y:S01]  /*7eb0*/  STS.128 [R56+0x2000], R28 ;  /* 0x0020001c38007388 */ /* 0x000fe20000000c00 */
[----:B------:R-:W-:Y:S01]  /*7ec0*/  LOP3.LUT R13, R39, 0xffffe000, RZ, 0xc0, !PT ;  /* 0xffffe000270d7812 */ /* 0x000fe200078ec0ff */
[C---:B------:R-:W-:Y:S01]  /*7ed0*/  FMUL R4, R24.reuse, R11 ;  /* 0x0000000b18047220 */ /* 0x040fe20000400000 */
[----:B------:R-:W-:Y:S01]  /*7ee0*/  F2FP.TF32.F32.PACK_B R17, R17 ;  /* 0x00000011ff11723e */ /* 0x000fe200024050ff */
[C---:B------:R-:W-:Y:S01]  /*7ef0*/  FMUL R11, R24.reuse, R18 ;  /* 0x00000012180b7220 */ /* 0x040fe20000400000 */
[----:B------:R-:W-:Y:S01]  /*7f00*/  FFMA R18, R27, R0, R3 ;  /* 0x000000001b127223 */ /* 0x000fe20000000003 */
[----:B------:R-:W-:Y:S01]  /*7f10*/  LOP3.LUT R0, R33, 0xffffe000, RZ, 0xc0, !PT ;  /* 0xffffe00021007812 */ /* 0x000fe200078ec0ff */
[----:B------:R-:W-:Y:S01]  /*7f20*/  FMUL R12, R24, R19 ;  /* 0x00000013180c7220 */ /* 0x000fe20000400000 */
[----:B------:R-:W-:Y:S01]  /*7f30*/  LOP3.LUT R3, R34, 0xffffe000, RZ, 0xc0, !PT ;  /* 0xffffe00022037812 */ /* 0x000fe200078ec0ff */
[C---:B------:R-:W-:Y:S01]  /*7f40*/  FFMA R19, R27.reuse, R14, R4 ;  /* 0x0000000e1b137223 */ /* 0x040fe20000000004 */
[----:B------:R-:W-:Y:S01]  /*7f50*/  FFMA R4, R27, R2, R5 ;  /* 0x000000021b047223 */ /* 0x000fe20000000005 */
[----:B------:R-:W-:Y:S01]  /*7f60*/  LOP3.LUT R2, R35, 0xffffe000, RZ, 0xc0, !PT ;  /* 0xffffe00023027812 */ /* 0x000fe200078ec0ff */
[----:B------:R-:W-:Y:S01]  /*7f70*/  FMUL R8, R24, R15 ;  /* 0x0000000f18087220 */ /* 0x000fe20000400000 */
[----:B------:R-:W-:Y:S01]  /*7f80*/  F2FP.TF32.F32.PACK_B R18, R18 ;  /* 0x00000012ff12723e */ /* 0x000fe200024050ff */
[C---:B------:R-:W-:Y:S01]  /*7f90*/  FFMA R5, R27.reuse, R0, R6 ;  /* 0x000000001b057223 */ /* 0x040fe20000000006 */
[----:B------:R-:W-:Y:S01]  /*7fa0*/  F2FP.TF32.F32.PACK_B R19, R19 ;  /* 0x00000013ff13723e */ /* 0x000fe200024050ff */
[C---:B------:R-:W-:Y:S01]  /*7fb0*/  FFMA R6, R27.reuse, R3, R7 ;  /* 0x000000031b067223 */ /* 0x040fe20000000007 */
[----:B------:R-:W-:Y:S01]  /*7fc0*/  FFMA R7, R27, R2, R8 ;  /* 0x000000021b077223 */ /* 0x000fe20000000008 */
[----:B------:R-:W-:Y:S02]  /*7fd0*/  LOP3.LUT R0, R36, 0xffffe000, RZ, 0xc0, !PT ;  /* 0xffffe00024007812 */ /* 0x000fe400078ec0ff */
[----:B------:R-:W-:Y:S01]  /*7fe0*/  STS.128 [R71+0x2010], R16 ;  /* 0x0020101047007388 */ /* 0x000fe20000000c00 */
[----:B------:R-:W-:Y:S02]  /*7ff0*/  LOP3.LUT R2, R37, 0xffffe000, RZ, 0xc0, !PT ;  /* 0xffffe00025027812 */ /* 0x000fe400078ec0ff */
[----:B------:R-:W-:Y:S01]  /*8000*/  LOP3.LUT R3, R38, 0xffffe000, RZ, 0xc0, !PT ;  /* 0xffffe00026037812 */ /* 0x000fe200078ec0ff */
[C---:B------:R-:W-:Y:S01]  /*8010*/  FFMA R8, R27.reuse, R0, R9 ;  /* 0x000000001b087223 */ /* 0x040fe20000000009 */
[----:B------:R-:W-:Y:S01]  /*8020*/  F2FP.TF32.F32.PACK_B R4, R4 ;  /* 0x00000004ff04723e */ /* 0x000fe200024050ff */
[C---:B------:R-:W-:Y:S01]  /*8030*/  FFMA R9, R27.reuse, R2, R10 ;  /* 0x000000021b097223 */ /* 0x040fe2000000000a */
[----:B------:R-:W-:Y:S01]  /*8040*/  F2FP.TF32.F32.PACK_B R5, R5 ;  /* 0x00000005ff05723e */ /* 0x000fe200024050ff */
[C---:B------:R-:W-:Y:S01]  /*8050*/  FFMA R10, R27.reuse, R3, R11 ;  /* 0x000000031b0a7223 */ /* 0x040fe2000000000b */
[----:B------:R-:W-:Y:S01]  /*8060*/  F2FP.TF32.F32.PACK_B R6, R6 ;  /* 0x00000006ff06723e */ /* 0x000fe200024050ff */
[----:B------:R-:W-:Y:S01]  /*8070*/  FFMA R11, R27, R13, R12 ;  /* 0x0000000d1b0b7223 */ /* 0x000fe2000000000c */
[----:B------:R-:W-:Y:S01]  /*8080*/  F2FP.TF32.F32.PACK_B R7, R7 ;  /* 0x00000007ff07723e */ /* 0x000fe200024050ff */
[----:B------:R-:W-:Y:S01]  /*8090*/  IMAD.U32 R0, RZ, RZ, UR51 ;  /* 0x00000033ff007e24 */ /* 0x000fe2000f8e00ff */
[----:B------:R-:W-:Y:S02]  /*80a0*/  F2FP.TF32.F32.PACK_B R8, R8 ;  /* 0x00000008ff08723e */ /* 0x000fe400024050ff */
[----:B------:R-:W-:Y:S01]  /*80b0*/  F2FP.TF32.F32.PACK_B R9, R9 ;  /* 0x00000009ff09723e */ /* 0x000fe200024050ff */
[----:B------:R3:W-:Y:S01]  /*80c0*/  STS.128 [R70+0x2020], R4 ;  /* 0x0020200446007388 */ /* 0x0007e20000000c00 */
[----:B------:R-:W-:Y:S02]  /*80d0*/  F2FP.TF32.F32.PACK_B R10, R10 ;  /* 0x0000000aff0a723e */ /* 0x000fe400024050ff */
[----:B------:R-:W-:Y:S02]  /*80e0*/  F2FP.TF32.F32.PACK_B R11, R11 ;  /* 0x0000000bff0b723e */ /* 0x000fe400024050ff */
[----:B------:R-:W-:Y:S02]  /*80f0*/  @P6 LEA R0, R0, UR50, 0x3 ;  /* 0x0000003200006c11 */ /* 0x000fe4000f8e18ff */
[----:B------:R-:W-:Y:S01]  /*8100*/  @P6 SHF.L.U32 R2, R55, 0x1f, RZ ;  /* 0x0000001f37026819 */ /* 0x000fe200000006ff */
[----:B------:R4:W-:Y:S02]  /*8110*/  STS.128 [R79+0x2030], R8 ;  /* 0x002030084f007388 */ /* 0x0009e40000000c00 */
[----:B------:R-:W-:Y:S05]  /*8120*/  @P6 VIADD R0, R0, 0xb0 ;  /* 0x000000b000006836 */ /* 0x000fea0000000000 */
[----:B-1----:R-:W-:Y:S01]  /*8130*/  @P6 PRMT R0, R84, 0x654, R0 ;  /* 0x0000065454006816 */ /* 0x002fe20000000000 */
[----:B------:R-:W-:Y:S01]  /*8140*/  @!PT LDS RZ, [RZ] ;  /* 0x00000000fffff984 */ /* 0x000fe20000000800 */
[----:B------:R-:W-:Y:S01]  /*8150*/  @!PT LDS RZ, [RZ] ;  /* 0x00000000fffff984 */ /* 0x000fe20000000800 */
[----:B------:R-:W-:Y:S01]  /*8160*/  @!PT LDS RZ, [RZ] ;  /* 0x00000000fffff984 */ /* 0x000fe20000000800 */
[----:B------:R-:W-:Y:S01]  /*8170*/  @!PT LDS RZ, [RZ] ;  /* 0x00000000fffff984 */ /* 0x000fe20000000800 */
[----:B------:R1:W-:Y:S06]  /*8180*/  MEMBAR.ALL.CTA ;  /* 0x0000000000007992 */ /* 0x0003ec0000008000 */
[----:B-1----:R-:W1:Y:S01]  /*8190*/  FENCE.VIEW.ASYNC.S ;  /* 0x00000000000073c6 */ /* 0x002e620000000000 */
[----:B---3--:R-:W-:Y:S01]  /*81a0*/  LEA R6, R81, UR50, 0x3 ;  /* 0x0000003251067c11 */ /* 0x008fe2000f8e18ff */
[----:B-1----:R-:W-:Y:S06]  /*81b0*/  BAR.SYNC.DEFER_BLOCKING 0x1, 0x80 ;  /* 0x0042000000007b1d */ /* 0x002fec0000010000 */
[----:B------:R-:W-:Y:S05]  /*81c0*/  @P0 BRA `(.L_x_125) ;  /* 0x0000000000300947 */ /* 0x000fea0003800000 */
[----:B------:R-:W1:Y:S01]  /*81d0*/  LDCU.64 UR6, c[0x0][0x348] ;  /* 0x00006900ff0677ac */ /* 0x000e620008000a00 */
[----:B------:R-:W-:Y:S02]  /*81e0*/  R2UR UR10, R76 ;  /* 0x000000004c0a72ca */ /* 0x000fe400000e0000 */
[----:B------:R-:W-:Y:S01]  /*81f0*/  R2UR UR11, R75 ;  /* 0x000000004b0b72ca */ /* 0x000fe200000e0000 */
[----:B------:R-:W-:Y:S01]  /*8200*/  UIADD3 UR9, UPT, UPT, UR41, 0x10, URZ ;  /* 0x0000001029097890 */ /* 0x000fe2000fffe0ff */
[----:B------:R-:W-:Y:S01]  /*8210*/  R2UR UR12, R73 ;  /* 0x00000000490c72ca */ /* 0x000fe200000e0000 */
[----:B------:R-:W-:Y:S01]  /*8220*/  UIADD3 UR8, UPT, UPT, UR50, 0x2200, URZ ;  /* 0x0000220032087890 */ /* 0x000fe2000fffe0ff */
[----:B------:R-:W-:Y:S01]  /*8230*/  R2UR UR13, R74 ;  /* 0x000000004a0d72ca */ /* 0x000fe200000e0000 */
[----:B-1----:R-:W-:Y:S04]  /*8240*/  UIADD3 UR4, UP0, UPT, UR6, 0x780, URZ ;  /* 0x0000078006047890 */ /* 0x002fe8000ff1e0ff */
[----:B------:R-:W-:Y:S09]  /*8250*/  UIADD3.X UR5, UPT, UPT, URZ, UR7, URZ, UP0, !UPT ;  /* 0x00000007ff057290 */ /* 0x000ff200087fe4ff */
[----:B------:R1:W-:Y:S01]  /*8260*/  UTMASTG.5D.IM2COL [UR8], [UR4] ;  /* 0x00000008040073b5 */ /* 0x0003e20008060000 */
[----:B------:R0:W-:Y:S01]  /*8270*/  UTMACMDFLUSH ;  /* 0x00000000000079b7 */ /* 0x0001e20000000000 */
[----:B-1----:R-:W-:Y:S04]  /*8280*/  DEPBAR.LE SB0, 0x1 ;  /* 0x000080400000791a */ /* 0x002fe80000000000 */
.L_x_125:
[----:B------:R-:W-:Y:S05]  /*8290*/  BSYNC.RECONVERGENT B0 ;  /* 0x0000000000007941 */ /* 0x000fea0003800200 */
.L_x_124:
[----:B------:R-:W-:Y:S01]  /*82a0*/  BAR.SYNC.DEFER_BLOCKING 0x1, 0x80 ;  /* 0x0042000000007b1d */ /* 0x000fe20000010000 */
[----:B------:R-:W-:Y:S04]  /*82b0*/  UIADD3 UR4, UPT, UPT, UR51, 0x1, URZ ;  /* 0x0000000133047890 */ /* 0x000fe8000fffe0ff */
[----:B------:R-:W-:Y:S04]  /*82c0*/  UISETP.NE.AND UP0, UPT, UR4, 0x4, UPT ;  /* 0x000000040400788c */ /* 0x000fe8000bf05270 */
[----:B------:R-:W-:Y:S01]  /*82d0*/  USEL UR40, UR4, URZ, UP0 ;  /* 0x000000ff04287287 */ /* 0x000fe20008000000 */
[----:B------:R1:W-:Y:S01]  /*82e0*/  @P6 SYNCS.ARRIVE.TRANS64.RED.A1T0 RZ, [R0+URZ], RZ ;  /* 0x000000ff00ff69a7 */ /* 0x0003e200081004ff */
[----:B------:R-:W-:Y:S01]  /*82f0*/  BSSY B1, `(.L_x_126) ;  /* 0x0000017000017945 */ /* 0x000fe20003800000 */
[----:B------:R-:W3:Y:S02]  /*8300*/  @P6 SYNCS.PHASECHK.TRANS64.TRYWAIT P0, [R6+URZ+0x90], R2 ;  /* 0x00009002060065a7 */ /* 0x000ee400080011ff */
[----:B---3--:R-:W-:Y:S01]  /*8310*/  @P6 SEL R82, RZ, 0x1, !P0 ;  /* 0x00000001ff526807 */ /* 0x008fe20004000000 */
[----:B-1----:R-:W-:Y:S06]  /*8320*/  @!P6 BRA `(.L_x_127) ;  /* 0x00000000004ce947 */ /* 0x002fec0003800000 */
        /* <DEDUP_REMOVED lines=9> */
[----:B------:R-:W-:Y:S04]  /*83c0*/  SHF.L.U32 R5, R55, 0x1f, RZ ;  /* 0x0000001f37057819 */ /* 0x000fe800000006ff */
[----:B------:R-:W1:Y:S02]  /*83d0*/  SYNCS.PHASECHK.TRANS64.TRYWAIT P0, [R6+URZ+0x90], R5 ;  /* 0x00009005060075a7 */ /* 0x000e6400080011ff */
[----:B-1----:R-:W-:Y:S05]  /*83e0*/  @!P0 BRA `(.L_x_130) ;  /* 0x0000002000648947 */ /* 0x002fea0003800000 */
.L_x_129:
[----:B------:R-:W-:Y:S05]  /*83f0*/  BSYNC B0 ;  /* 0x0000000000007941 */ /* 0x000fea0003800000 */
.L_x_128:
[----:B------:R-:W-:Y:S02]  /*8400*/  ISETP.NE.AND P0, PT, R83, RZ, PT ;  /* 0x000000ff5300720c */ /* 0x000fe40003f05270 */
[----:B------:R-:W-:Y:S11]  /*8410*/  IADD3 R81, PT, PT, R81, 0x1, RZ ;  /* 0x0000000151517810 */ /* 0x000ff60007ffe0ff */
[----:B------:R3:W1:Y:S04]  /*8420*/  @P0 LDS.128 R44, [R4] ;  /* 0x00000000042c0984 */ /* 0x0006680000000c00 */
[----:B------:R3:W1:Y:S04]  /*8430*/  @P0 LDS.128 R40, [R3+0x10] ;  /* 0x0000100003280984 */ /* 0x0006680000000c00 */
[----:B------:R3:W1:Y:S04]  /*8440*/  @P0 LDS.128 R32, [R2+0x20] ;  /* 0x0000200002200984 */ /* 0x0006680000000c00 */
[----:B------:R3:W1:Y:S02]  /*8450*/  @P0 LDS.128 R36, [R0+0x30] ;  /* 0x0000300000240984 */ /* 0x0006640000000c00 */
.L_x_127:
[----:B------:R-:W-:Y:S05]  /*8460*/  BSYNC B1 ;  /* 0x0000000000017941 */ /* 0x000fea0003800000 */
.L_x_126:
[----:B---3--:R-:W-:Y:S05]  /*8470*/  VIADD R0, R25, 0x20 ;  /* 0x0000002019007836 */ /* 0x008fea0000000000 */
[----:B------:R-:W-:Y:S04]  /*8480*/  SHF.R.U32.HI R0, RZ, 0x15, R0 ;  /* 0x00000015ff007819 */ /* 0x000fe80000011600 */
[----:B------:R-:W-:Y:S11]  /*8490*/  LOP3.LUT P0, RZ, R0, 0x3, R60, 0x48, !PT ;  /* 0x0000000300ff7812 */ /* 0x000ff6000780483c */
[----:B------:R-:W-:Y:S02]  /*84a0*/  @!UPT UIADD3 URZ, UPT, UPT, URZ, URZ, URZ ;  /* 0x000000fffffff290 */ /* 0x000fe4000fffe0ff */
[----:B------:R-:W-:Y:S05]  /*84b0*/  @!P0 BRA `(.L_x_131) ;  /* 0x0000000000408947 */ /* 0x000fea0003800000 */
[----:B------:R-:W1:Y:S01]  /*84c0*/  LDCU.64 UR8, c[0x4][0x70] ;  /* 0x01000e00ff0877ac */ /* 0x000e620008000a00 */
[----:B------:R-:W-:Y:S01]  /*84d0*/  MOV R3, 0x0 ;  /* 0x0000000000037802 */ /* 0x000fe20000000f00 */
[----:B------:R-:W-:Y:S02]  /*84e0*/  HFMA2 R12, -RZ, RZ, 0, 5.9604644775390625e-08 ;  /* 0x00000001ff0c7431 */ /* 0x000fe400000001ff */
[----:B----4-:R-:W-:Y:S02]  /*84f0*/  IMAD.MOV.U32 R8, RZ, RZ, 0x192 ;  /* 0x00000192ff087424 */ /* 0x010fe400078e00ff */
[----:B------:R-:W-:Y:S01]  /*8500*/  IMAD.MOV.U32 R13, RZ, RZ, RZ ;  /* 0x000000ffff0d7224 */ /* 0x000fe200078e00ff */
[----:B------:R-:W3:Y:S01]  /*8510*/  LDCU.64 UR6, c[0x4][0x78] ;  /* 0x01000f00ff0677ac */ /* 0x000ee20008000a00 */
[----:B------:R-:W4:Y:S01]  /*8520*/  LDC.64 R2, c[0x4][R3] ;  /* 0x0100000003027b82 */ /* 0x000f220000000a00 */
        /* <DEDUP_REMOVED lines=9> */
.L_x_131:
[----:B-1----:R-:W-:Y:S01]  /*85c0*/  LOP3.LUT R3, R44, 0xffffe000, RZ, 0xc0, !PT ;  /* 0xffffe0002c037812 */ /* 0x002fe200078ec0ff */
[----:B------:R-:W-:Y:S05]  /*85d0*/  WARPSYNC.ALL ;  /* 0x0000000000007948 */ /* 0x000fea0003800000 */
[----:B------:R-:W-:Y:S01]  /*85e0*/  R2UR UR4, R25 ;  /* 0x00000000190472ca */ /* 0x000fe200000e0000 */
[----:B------:R-:W-:Y:S01]  /*85f0*/  BSSY.RECONVERGENT B0, `(.L_x_132) ;  /* 0x0000061000007945 */ /* 0x000fe20003800200 */
[----:B------:R-:W-:Y:S02]  /*8600*/  LOP3.LUT R20, R40, 0xffffe000, RZ, 0xc0, !PT ;  /* 0xffffe00028147812 */ /* 0x000fe400078ec0ff */
[----:B------:R-:W-:Y:S02]  /*8610*/  LOP3.LUT R21, R41, 0xffffe000, RZ, 0xc0, !PT ;  /* 0xffffe00029157812 */ /* 0x000fe400078ec0ff */
[----:B------:R-:W-:Y:S02]  /*8620*/  LOP3.LUT R26, R42, 0xffffe000, RZ, 0xc0, !PT ;  /* 0xffffe0002a1a7812 */ /* 0x000fe400078ec0ff */
[----:B------:R-:W-:Y:S02]  /*8630*/  ISETP.NE.AND P6, PT, R78, RZ, PT ;  /* 0x000000ff4e00720c */ /* 0x000fe40003fc5270 */
[----:B------:R-:W-:Y:S03]  /*8640*/  ISETP.NE.AND P0, PT, R58, RZ, PT ;  /* 0x000000ff3a00720c */ /* 0x000fe60003f05270 */
[----:B----4-:R-:W1:Y:S02]  /*8650*/  LDTM.x16 R4, tmem[UR4+0x20] ;  /* 0x00002004000479ee */ /* 0x010e640008240000 */
[C---:B-1----:R-:W-:Y:S01]  /*8660*/  FMUL R0, R24.reuse, R4 ;  /* 0x0000000418007220 */ /* 0x042fe20000400000 */
        /* <DEDUP_REMOVED lines=13> */
[C---:B------:R-:W-:Y:S01]  /*8740*/  FFMA R31, R27.reuse, R4, R2 ;  /* 0x000000041b1f7223 */ /* 0x040fe20000000002 */
[C---:B------:R-:W-:Y:S01]  /*8750*/  FMUL R2, R24.reuse, R9 ;  /* 0x0000000918027220 */ /* 0x040fe20000400000 */
[C---:B------:R-:W-:Y:S01]  /*8760*/  FMUL R9, R24.reuse, R16 ;  /* 0x0000001018097220 */ /* 0x040fe20000400000 */
[----:B------:R-:W-:Y:S01]  /*8770*/  F2FP.TF32.F32.PACK_B R30, R30 ;  /* 0x0000001eff1e723e */ /* 0x000fe200024050ff */
[----:B------:R-:W-:Y:S01]  /*8780*/  FFMA R16, R27, R20, R0 ;  /* 0x000000141b107223 */ /* 0x000fe20000000000 */
[----:B------:R-:W-:Y:S01]  /*8790*/  LOP3.LUT R0, R43, 0xffffe000, RZ, 0xc0, !PT ;  /* 0xffffe0002b007812 */ /* 0x000fe200078ec0ff */
[C---:B------:R-:W-:Y:S01]  /*87a0*/  FMUL R3, R24.reuse, R10 ;  /* 0x0000000a18037220 */ /* 0x040fe20000400000 */
[----:B------:R-:W-:Y:S01]  /*87b0*/  F2FP.TF32.F32.PACK_B R31, R31 ;  /* 0x0000001fff1f723e */ /* 0x000fe200024050ff */
[C---:B------:R-:W-:Y:S01]  /*87c0*/  FMUL R4, R24.reuse, R11 ;  /* 0x0000000b18047220 */ /* 0x040fe20000400000 */
[----:B------:R-:W-:Y:S01]  /*87d0*/  F2FP.TF32.F32.PACK_B R16, R16 ;  /* 0x00000010ff10723e */ /* 0x000fe200024050ff */
[----:B------:R-:W-:Y:S01]  /*87e0*/  FMUL R10, R24, R17 ;  /* 0x00000011180a7220 */ /* 0x000fe20000400000 */
[C---:B------:R-:W-:Y:S01]  /*87f0*/  FFMA R17, R27.reuse, R21, R2 ;  /* 0x000000151b117223 */ /* 0x040fe20000000002 */
[----:B------:R-:W-:Y:S01]  /*8800*/  LOP3.LUT R2, R32, 0xffffe000, RZ, 0xc0, !PT ;  /* 0xffffe00020027812 */ /* 0x000fe200078ec0ff */
[----:B------:R1:W-:Y:S01]  /*8810*/  STS.128 [R56+0x4000], R28 ;  /* 0x0040001c38007388 */ /* 0x0003e20000000c00 */
[C---:B------:R-:W-:Y:S01]  /*8820*/  FMUL R11, R24.reuse, R18 ;  /* 0x00000012180b7220 */ /* 0x040fe20000400000 */
[----:B------:R-:W-:Y:S01]  /*8830*/  FFMA R18, R27, R26, R3 ;  /* 0x0000001a1b127223 */ /* 0x000fe20000000003 */
[----:B------:R-:W-:Y:S01]  /*8840*/  LOP3.LUT R3, R33, 0xffffe000, RZ, 0xc0, !PT ;  /* 0xffffe00021037812 */ /* 0x000fe200078ec0ff */
[C---:B------:R-:W-:Y:S01]  /*8850*/  FMUL R12, R24.reuse, R19 ;  /* 0x00000013180c7220 */ /* 0x040fe20000400000 */
[----:B------:R-:W-:Y:S01]  /*8860*/  F2FP.TF32.F32.PACK_B R17, R17 ;  /* 0x00000011ff11723e */ /* 0x000fe200024050ff */
[----:B------:R-:W-:Y:S01]  /*8870*/  FFMA R19, R27, R0, R4 ;  /* 0x000000001b137223 */ /* 0x000fe20000000004 */
[----:B------:R-:W-:Y:S01]  /*8880*/  F2FP.TF32.F32.PACK_B R18, R18 ;  /* 0x00000012ff12723e */ /* 0x000fe200024050ff */
[----:B------:R-:W-:Y:S01]  /*8890*/  FMUL R6, R24, R13 ;  /* 0x0000000d18067220 */ /* 0x000fe20000400000 */
[----:B------:R-:W-:Y:S01]  /*88a0*/  LOP3.LUT R13, R34, 0xffffe000, RZ, 0xc0, !PT ;  /* 0xffffe000220d7812 */ /* 0x000fe200078ec0ff */
[C---:B------:R-:W-:Y:S01]  /*88b0*/  FMUL R7, R24.reuse, R14 ;  /* 0x0000000e18077220 */ /* 0x040fe20000400000 */
[----:B------:R-:W-:Y:S01]  /*88c0*/  LOP3.LUT R14, R35, 0xffffe000, RZ, 0xc0, !PT ;  /* 0xffffe000230e7812 */ /* 0x000fe200078ec0ff */
[----:B------:R-:W-:Y:S01]  /*88d0*/  FMUL R8, R24, R15 ;  /* 0x0000000f18087220 */ /* 0x000fe20000400000 */
[----:B------:R-:W-:Y:S01]  /*88e0*/  F2FP.TF32.F32.PACK_B R19, R19 ;  /* 0x00000013ff13723e */ /* 0x000fe200024050ff */
[C---:B------:R-:W-:Y:S01]  /*88f0*/  FFMA R4, R27.reuse, R2, R5 ;  /* 0x000000021b047223 */ /* 0x040fe20000000005 */
[C---:B------:R-:W-:Y:S01]  /*8900*/  FFMA R5, R27.reuse, R3, R6 ;  /* 0x000000031b057223 */ /* 0x040fe20000000006 */
[C---:B------:R-:W-:Y:S01]  /*8910*/  FFMA R6, R27.reuse, R13, R7 ;  /* 0x0000000d1b067223 */ /* 0x040fe20000000007 */
[----:B------:R-:W-:Y:S01]  /*8920*/  FFMA R7, R27, R14, R8 ;  /* 0x0000000e1b077223 */ /* 0x000fe20000000008 */
[----:B------:R1:W-:Y:S01]  /*8930*/  STS.128 [R71+0x4010], R16 ;  /* 0x0040101047007388 */ /* 0x0003e20000000c00 */
[----:B------:R-:W-:Y:S01]  /*8940*/  LOP3.LUT R0, R36, 0xffffe000, RZ, 0xc0, !PT ;  /* 0xffffe00024007812 */ /* 0x000fe200078ec0ff */
[----:B------:R-:W-:Y:S01]  /*8950*/  IMAD.U32 R14, RZ, RZ, UR40 ;  /* 0x00000028ff0e7e24 */ /* 0x000fe2000f8e00ff */
[----:B------:R-:W-:Y:S02]  /*8960*/  LOP3.LUT R2, R37, 0xffffe000, RZ, 0xc0, !PT ;  /* 0xffffe00025027812 */ /* 0x000fe400078ec0ff */
        /* <DEDUP_REMOVED lines=14> */
[----:B------:R-:W-:Y:S02]  /*8a50*/  F2FP.TF32.F32.PACK_B R11, R11 ;  /* 0x0000000bff0b723e */ /* 0x000fe400024050ff */
[----:B------:R-:W-:Y:S02]  /*8a60*/  @P6 LEA R14, R14, UR50, 0x3 ;  /* 0x000000320e0e6c11 */ /* 0x000fe4000f8e18ff */
[----:B------:R-:W-:Y:S01]  /*8a70*/  LEA R0, R81, UR50, 0x3 ;  /* 0x0000003251007c11 */ /* 0x000fe2000f8e18ff */
[----:B------:R1:W-:Y:S01]  /*8a80*/  STS.128 [R79+0x4030], R8 ;  /* 0x004030084f007388 */ /* 0x0003e20000000c00 */
[----:B------:R-:W-:Y:S01]  /*8a90*/  @P6 SHF.L.U32 R2, R55, 0x1f, RZ ;  /* 0x0000001f37026819 */ /* 0x000fe200000006ff */
[----:B------:R-:W-:Y:S05]  /*8aa0*/  @P6 VIADD R14, R14, 0xb0 ;  /* 0x000000b00e0e6836 */ /* 0x000fea0000000000 */
[----:B------:R-:W-:Y:S01]  /*8ab0*/  @P6 PRMT R14, R84, 0x654, R14 ;  /* 0x00000654540e6816 */ /* 0x000fe2000000000e */
[----:B------:R-:W-:Y:S01]  /*8ac0*/  @!PT LDS RZ, [RZ] ;  /* 0x00000000fffff984 */ /* 0x000fe20000000800 */
[----:B------:R-:W-:Y:S01]  /*8ad0*/  @!PT LDS RZ, [RZ] ;  /* 0x00000000fffff984 */ /* 0x000fe20000000800 */
[----:B------:R-:W-:Y:S01]  /*8ae0*/  @!PT LDS RZ, [RZ] ;  /* 0x00000000fffff984 */ /* 0x000fe20000000800 */
[----:B------:R-:W-:Y:S01]  /*8af0*/  @!PT LDS RZ, [RZ] ;  /* 0x00000000fffff984 */ /* 0x000fe20000000800 */
[----:B------:R3:W-:Y:S06]  /*8b00*/  MEMBAR.ALL.CTA ;  /* 0x0000000000007992 */ /* 0x0007ec0000008000 */
[----:B---3--:R-:W3:Y:S02]  /*8b10*/  FENCE.VIEW.ASYNC.S ;  /* 0x00000000000073c6 */ /* 0x008ee40000000000 */
[----:B---3--:R-:W-:Y:S06]  /*8b20*/  BAR.SYNC.DEFER_BLOCKING 0x1, 0x80 ;  /* 0x0042000000007b1d */ /* 0x008fec0000010000 */
[----:B------:R-:W-:Y:S05]  /*8b30*/  @P0 BRA `(.L_x_133) ;  /* 0x0000000000300947 */ /* 0x000fea0003800000 */
[----:B------:R-:W3:Y:S01]  /*8b40*/  LDCU.64 UR6, c[0x0][0x348] ;  /* 0x00006900ff0677ac */ /* 0x000ee20008000a00 */
[----:B------:R-:W-:Y:S02]  /*8b50*/  R2UR UR10, R76 ;  /* 0x000000004c0a72ca */ /* 0x000fe400000e0000 */
[----:B------:R-:W-:Y:S01]  /*8b60*/  R2UR UR11, R75 ;  /* 0x000000004b0b72ca */ /* 0x000fe200000e0000 */
[----:B------:R-:W-:Y:S01]  /*8b70*/  UIADD3 UR9, UPT, UPT, UR41, 0x20, URZ ;  /* 0x0000002029097890 */ /* 0x000fe2000fffe0ff */
[----:B------:R-:W-:Y:S01]  /*8b80*/  R2UR UR12, R73 ;  /* 0x00000000490c72ca */ /* 0x000fe200000e0000 */
[----:B------:R-:W-:Y:S01]  /*8b90*/  UIADD3 UR8, UPT, UPT, UR50, 0x4200, URZ ;  /* 0x0000420032087890 */ /* 0x000fe2000fffe0ff */
[----:B------:R-:W-:Y:S01]  /*8ba0*/  R2UR UR13, R74 ;  /* 0x000000004a0d72ca */ /* 0x000fe200000e0000 */
[----:B---3--:R-:W-:Y:S04]  /*8bb0*/  UIADD3 UR4, UP0, UPT, UR6, 0x780, URZ ;  /* 0x0000078006047890 */ /* 0x008fe8000ff1e0ff */
[----:B------:R-:W-:Y:S09]  /*8bc0*/  UIADD3.X UR5, UPT, UPT, URZ, UR7, URZ, UP0, !UPT ;  /* 0x00000007ff057290 */ /* 0x000ff200087fe4ff */
[----:B------:R3:W-:Y:S01]  /*8bd0*/  UTMASTG.5D.IM2COL [UR8], [UR4] ;  /* 0x00000008040073b5 */ /* 0x0007e20008060000 */
[----:B------:R0:W-:Y:S01]  /*8be0*/  UTMACMDFLUSH ;  /* 0x00000000000079b7 */ /* 0x0001e20000000000 */
[----:B---3--:R-:W-:Y:S04]  /*8bf0*/  DEPBAR.LE SB0, 0x1 ;  /* 0x000080400000791a */ /* 0x008fe80000000000 */
.L_x_133:
[----:B------:R-:W-:Y:S05]  /*8c00*/  BSYNC.RECONVERGENT B0 ;  /* 0x0000000000007941 */ /* 0x000fea0003800200 */
.L_x_132:
[----:B------:R-:W-:Y:S01]  /*8c10*/  BAR.SYNC.DEFER_BLOCKING 0x1, 0x80 ;  /* 0x0042000000007b1d */ /* 0x000fe20000010000 */
[----:B------:R-:W-:Y:S04]  /*8c20*/  UIADD3 UR4, UPT, UPT, UR40, 0x1, URZ ;  /* 0x0000000128047890 */ /* 0x000fe8000fffe0ff */
[----:B------:R-:W-:Y:S04]  /*8c30*/  UISETP.NE.AND UP0, UPT, UR4, 0x4, UPT ;  /* 0x000000040400788c */ /* 0x000fe8000bf05270 */
[----:B------:R-:W-:Y:S01]  /*8c40*/  USEL UR51, UR4, URZ, UP0 ;  /* 0x000000ff04337287 */ /* 0x000fe20008000000 */
[----:B------:R3:W-:Y:S01]  /*8c50*/  @P6 SYNCS.ARRIVE.TRANS64.RED.A1T0 RZ, [R14+URZ], RZ ;  /* 0x000000ff0eff69a7 */ /* 0x0007e200081004ff */
[----:B------:R-:W-:Y:S01]  /*8c60*/  BSSY B1, `(.L_x_134) ;  /* 0x0000017000017945 */ /* 0x000fe20003800000 */
[----:B------:R-:W4:Y:S02]  /*8c70*/  @P6 SYNCS.PHASECHK.TRANS64.TRYWAIT P0, [R0+URZ+0x90], R2 ;  /* 0x00009002000065a7 */ /* 0x000f2400080011ff */
[----:B----4-:R-:W-:Y:S01]  /*8c80*/  @P6 SEL R82, RZ, 0x1, !P0 ;  /* 0x00000001ff526807 */ /* 0x010fe20004000000 */
[----:B---3--:R-:W-:Y:S06]  /*8c90*/  @!P6 BRA `(.L_x_135) ;  /* 0x00000000004ce947 */ /* 0x008fec0003800000 */
[----:B------:R-:W-:Y:S01]  /*8ca0*/  ISETP.NE.AND P0, PT, R82, RZ, PT ;  /* 0x000000ff5200720c */ /* 0x000fe20003f05270 */
[----:B------:R-:W-:Y:S01]  /*8cb0*/  BSSY B0, `(.L_x_136) ;  /* 0x000000b000007945 */ /* 0x000fe20003800000 */
[----:B------:R-:W-:Y:S11]  /*8cc0*/  ISETP.NE.AND P1, PT, R83, RZ, PT ;  /* 0x000000ff5300720c */ /* 0x000ff60003f25270 */
[----:B------:R-:W-:Y:S02]  /*8cd0*/  @!UPT UIADD3 URZ, UPT, UPT, URZ, URZ, URZ ;  /* 0x000000fffffff290 */ /* 0x000fe4000fffe0ff */
[C---:B-1----:R-:W-:Y:S01]  /*8ce0*/  @P1 IMAD R4, R81.reuse, 0x2000, R56 ;  /* 0x0000200051041824 */ /* 0x042fe200078e0238 */
[C---:B------:R-:W-:Y:S01]  /*8cf0*/  @P1 LEA R2, R81.reuse, R70, 0xd ;  /* 0x0000004651021211 */ /* 0x040fe200078e68ff */
[C---:B------:R-:W-:Y:S02]  /*8d00*/  @P1 IMAD R3, R81.reuse, 0x2000, R71 ;  /* 0x0000200051031824 */ /* 0x040fe400078e0247 */
[----:B------:R-:W-:Y:S01]  /*8d10*/  @P1 IMAD R81, R81, 0x2000, R79 ;  /* 0x0000200051511824 */ /* 0x000fe200078e024f */
[----:B------:R-:W-:Y:S06]  /*8d20*/  @P0 BRA `(.L_x_137) ;  /* 0x00000000000c0947 */ /* 0x000fec0003800000 */
[----:B------:R-:W-:Y:S04]  /*8d30*/  SHF.L.U32 R5, R55, 0x1f, RZ ;  /* 0x0000001f37057819 */ /* 0x000fe800000006ff */
[----:B------:R-:W1:Y:S02]  /*8d40*/  SYNCS.PHASECHK.TRANS64.TRYWAIT P0, [R0+URZ+0x90], R5 ;  /* 0x00009005000075a7 */ /* 0x000e6400080011ff */
[----:B-1----:R-:W-:Y:S05]  /*8d50*/  @!P0 BRA `(.L_x_138) ;  /* 0x00000018001c8947 */ /* 0x002fea0003800000 */
.L_x_137:
[----:B------:R-:W-:Y:S05]  /*8d60*/  BSYNC B0 ;  /* 0x0000000000007941 */ /* 0x000fea0003800000 */
.L_x_136:
[----:B------:R-:W-:Y:S11]  /*8d70*/  ISETP.NE.AND P0, PT, R83, RZ, PT ;  /* 0x000000ff5300720c */ /* 0x000ff60003f05270 */
[----:B------:R-:W-:Y:S02]  /*8d80*/  @!UPT UIADD3 URZ, UPT, UPT, URZ, URZ, URZ ;  /* 0x000000fffffff290 */ /* 0x000fe4000fffe0ff */
[----:B------:R3:W4:Y:S04]  /*8d90*/  @P0 LDS.128 R44, [R4] ;  /* 0x00000000042c0984 */ /* 0x0007280000000c00 */
[----:B------:R3:W1:Y:S04]  /*8da0*/  @P0 LDS.128 R40, [R3+0x10] ;  /* 0x0000100003280984 */ /* 0x0006680000000c00 */
[----:B------:R3:W1:Y:S04]  /*8db0*/  @P0 LDS.128 R32, [R2+0x20] ;  /* 0x0000200002200984 */ /* 0x0006680000000c00 */
[----:B------:R3:W1:Y:S02]  /*8dc0*/  @P0 LDS.128 R36, [R81+0x30] ;  /* 0x0000300051240984 */ /* 0x0006640000000c00 */
.L_x_135:
[----:B------:R-:W-:Y:S05]  /*8dd0*/  BSYNC B1 ;  /* 0x0000000000017941 */ /* 0x000fea0003800000 */
.L_x_134:
        /* <DEDUP_REMOVED lines=21> */
.L_x_139:
[----:B------:R-:W-:Y:S01]  /*8f30*/  ISETP.NE.AND P0, PT, R58, RZ, PT ;  /* 0x000000ff3a00720c */ /* 0x000fe20003f05270 */
[----:B------:R-:W-:Y:S05]  /*8f40*/  WARPSYNC.ALL ;  /* 0x0000000000007948 */ /* 0x000fea0003800000 */
[----:B------:R-:W-:Y:S01]  /*8f50*/  R2UR UR4, R25 ;  /* 0x00000000190472ca */ /* 0x000fe200000e0000 */
[----:B------:R-:W-:Y:S01]  /*8f60*/  VIADD R80, R80, 0x100 ;  /* 0x0000010050507836 */ /* 0x000fe20000000000 */
[----:B----4-:R-:W-:Y:S01]  /*8f70*/  LOP3.LUT R0, R44, 0xffffe000, RZ, 0xc0, !PT ;  /* 0xffffe0002c007812 */ /* 0x010fe200078ec0ff */
[----:B------:R-:W-:Y:S01]  /*8f80*/  BSSY.RECONVERGENT B0, `(.L_x_140) ;  /* 0x000005c000007945 */ /* 0x000fe20003800200 */
[----:B---3--:R-:W-:Y:S02]  /*8f90*/  LOP3.LUT R2, R45, 0xffffe000, RZ, 0xc0, !PT ;  /* 0xffffe0002d027812 */ /* 0x008fe400078ec0ff */
[----:B------:R-:W-:Y:S02]  /*8fa0*/  LOP3.LUT R3, R46, 0xffffe000, RZ, 0xc0, !PT ;  /* 0xffffe0002e037812 */ /* 0x000fe400078ec0ff */
[----:B------:R-:W-:Y:S02]  /*8fb0*/  LOP3.LUT R20, R47, 0xffffe000, RZ, 0xc0, !PT ;  /* 0xffffe0002f147812 */ /* 0x000fe400078ec0ff */
[----:B------:R-:W-:Y:S02]  /*8fc0*/  LOP3.LUT R21, R40, 0xffffe000, RZ, 0xc0, !PT ;  /* 0xffffe00028157812 */ /* 0x000fe400078ec0ff */
[----:B------:R-:W-:Y:S01]  /*8fd0*/  LOP3.LUT R25, R41, 0xffffe000, RZ, 0xc0, !PT ;  /* 0xffffe00029197812 */ /* 0x000fe200078ec0ff */
[----:B------:R-:W1:Y:S01]  /*8fe0*/  LDTM.x16 R4, tmem[UR4+0x30] ;  /* 0x00003004000479ee */ /* 0x000e620008240000 */
[----:B------:R-:W-:Y:S01]  /*8ff0*/  LOP3.LUT R26, R42, 0xffffe000, RZ, 0xc0, !PT ;  /* 0xffffe0002a1a7812 */ /* 0x000fe200078ec0ff */
[----:B------:R-:W-:Y:S01]  /*9000*/  NOP ;  /* 0x0000000000007918 */ /* 0x000fe20000000000 */
[----:B------:R-:W-:Y:S02]  /*9010*/  LOP3.LUT R28, R43, 0xffffe000, RZ, 0xc0, !PT ;  /* 0xffffe0002b1c7812 */ /* 0x000fe400078ec0ff */
[----:B------:R-:W-:Y:S02]  /*9020*/  LOP3.LUT R80, R80, 0xfefffff8, RZ, 0xc0, !PT ;  /* 0xfefffff850507812 */ /* 0x000fe400078ec0ff */
[----:B------:R-:W-:Y:S02]  /*9030*/  LOP3.LUT R29, R32, 0xffffe000, RZ, 0xc0, !PT ;  /* 0xffffe000201d7812 */ /* 0x000fe400078ec0ff */
[----:B------:R-:W-:Y:S01]  /*9040*/  LOP3.LUT R30, R33, 0xffffe000, RZ, 0xc0, !PT ;  /* 0xffffe000211e7812 */ /* 0x000fe200078ec0ff */
[----:B-1----:R1:W-:Y:S01]  /*9050*/  SYNCS.ARRIVE.TRANS64.RED.A1T0 RZ, [R80+URZ], RZ ;  /* 0x000000ff50ff79a7 */ /* 0x0023e200081004ff */
[----:B------:R-:W-:Y:S02]  /*9060*/  LOP3.LUT R31, R34, 0xffffe000, RZ, 0xc0, !PT ;  /* 0xffffe000221f7812 */ /* 0x000fe400078ec0ff */
[----:B------:R-:W-:Y:S02]  /*9070*/  LOP3.LUT R32, R35, 0xffffe000, RZ, 0xc0, !PT ;  /* 0xffffe00023207812 */ /* 0x000fe400078ec0ff */
[----:B------:R-:W-:Y:S02]  /*9080*/  LOP3.LUT R33, R36, 0xffffe000, RZ, 0xc0, !PT ;  /* 0xffffe00024217812 */ /* 0x000fe400078ec0ff */
[----:B------:R-:W-:Y:S02]  /*9090*/  LOP3.LUT R34, R37, 0xffffe000, RZ, 0xc0, !PT ;  /* 0xffffe00025227812 */ /* 0x000fe400078ec0ff */
[----:B------:R-:W-:Y:S02]  /*90a0*/  LOP3.LUT R35, R38, 0xffffe000, RZ, 0xc0, !PT ;  /* 0xffffe00026237812 */ /* 0x000fe400078ec0ff */
[----:B------:R-:W-:Y:S01]  /*90b0*/  LOP3.LUT R36, R39, 0xffffe000, RZ, 0xc0, !PT ;  /* 0xffffe00027247812 */ /* 0x000fe200078ec0ff */
[C---:B------:R-:W-:Y:S01]  /*90c0*/  FMUL R4, R24.reuse, R4 ;  /* 0x0000000418047220 */ /* 0x040fe20000400000 */
[C---:B------:R-:W-:Y:S01]  /*90d0*/  FMUL R5, R24.reuse, R5 ;  /* 0x0000000518057220 */ /* 0x040fe20000400000 */
[C---:B------:R-:W-:Y:S01]  /*90e0*/  FMUL R6, R24.reuse, R6 ;  /* 0x0000000618067220 */ /* 0x040fe20000400000 */
[C---:B------:R-:W-:Y:S01]  /*90f0*/  FMUL R7, R24.reuse, R7 ;  /* 0x0000000718077220 */ /* 0x040fe20000400000 */
[C---:B------:R-:W-:Y:S01]  /*9100*/  FFMA R4, R27.reuse, R0, R4 ;  /* 0x000000001b047223 */ /* 0x040fe20000000004 */
[C---:B------:R-:W-:Y:S01]  /*9110*/  FFMA R5, R27.reuse, R2, R5 ;  /* 0x000000021b057223 */ /* 0x040fe20000000005 */
[C---:B------:R-:W-:Y:S01]  /*9120*/  FFMA R6, R27.reuse, R3, R6 ;  /* 0x000000031b067223 */ /* 0x040fe20000000006 */
[C---:B------:R-:W-:Y:S01]  /*9130*/  FFMA R7, R27.reuse, R20, R7 ;  /* 0x000000141b077223 */ /* 0x040fe20000000007 */
[C---:B------:R-:W-:Y:S01]  /*9140*/  FMUL R8, R24.reuse, R8 ;  /* 0x0000000818087220 */ /* 0x040fe20000400000 */
[C---:B------:R-:W-:Y:S01]  /*9150*/  FMUL R9, R24.reuse, R9 ;  /* 0x0000000918097220 */ /* 0x040fe20000400000 */
[C---:B------:R-:W-:Y:S01]  /*9160*/  FMUL R10, R24.reuse, R10 ;  /* 0x0000000a180a7220 */ /* 0x040fe20000400000 */
[C---:B------:R-:W-:Y:S01]  /*9170*/  FMUL R11, R24.reuse, R11 ;  /* 0x0000000b180b7220 */ /* 0x040fe20000400000 */
[----:B------:R-:W-:Y:S01]  /*9180*/  F2FP.TF32.F32.PACK_B R4, R4 ;  /* 0x00000004ff04723e */ /* 0x000fe200024050ff */
[C---:B------:R-:W-:Y:S01]  /*9190*/  FFMA R8, R27.reuse, R21, R8 ;  /* 0x000000151b087223 */ /* 0x040fe20000000008 */
[----:B------:R-:W-:Y:S01]  /*91a0*/  F2FP.TF32.F32.PACK_B R5, R5 ;  /* 0x00000005ff05723e */ /* 0x000fe200024050ff */
[C---:B------:R-:W-:Y:S01]  /*91b0*/  FFMA R9, R27.reuse, R25, R9 ;  /* 0x000000191b097223 */ /* 0x040fe20000000009 */
[----:B------:R-:W-:Y:S01]  /*91c0*/  F2FP.TF32.F32.PACK_B R6, R6 ;  /* 0x00000006ff06723e */ /* 0x000fe200024050ff */
[C---:B------:R-:W-:Y:S01]  /*91d0*/  FFMA R10, R27.reuse, R26, R10 ;  /* 0x0000001a1b0a7223 */ /* 0x040fe2000000000a */
[----:B------:R-:W-:Y:S01]  /*91e0*/  F2FP.TF32.F32.PACK_B R7, R7 ;  /* 0x00000007ff07723e */ /* 0x000fe200024050ff */
[C---:B------:R-:W-:Y:S01]  /*91f0*/  FFMA R11, R27.reuse, R28, R11 ;  /* 0x0000001c1b0b7223 */ /* 0x040fe2000000000b */
[C---:B------:R-:W-:Y:S01]  /*9200*/  FMUL R12, R24.reuse, R12 ;  /* 0x0000000c180c7220 */ /* 0x040fe20000400000 */
[----:B------:R-:W-:Y:S01]  /*9210*/  F2FP.TF32.F32.PACK_B R8, R8 ;  /* 0x00000008ff08723e */ /* 0x000fe200024050ff */
[C---:B------:R-:W-:Y:S01]  /*9220*/  FMUL R13, R24.reuse, R13 ;  /* 0x0000000d180d7220 */ /* 0x040fe20000400000 */
[----:B------:R1:W-:Y:S01]  /*9230*/  STS.128 [R56+0x6000], R4 ;  /* 0x0060000438007388 */ /* 0x0003e20000000c00 */
        /* <DEDUP_REMOVED lines=8> */
[C---:B------:R-:W-:Y:S01]  /*92c0*/  FFMA R15, R27.reuse, R32, R15 ;  /* 0x000000201b0f7223 */ /* 0x040fe2000000000f */
[C---:B------:R-:W-:Y:S01]  /*92d0*/  FMUL R16, R24.reuse, R16 ;  /* 0x0000001018107220 */ /* 0x040fe20000400000 */
[----:B------:R-:W-:Y:S01]  /*92e0*/  F2FP.TF32.F32.PACK_B R12, R12 ;  /* 0x0000000cff0c723e */ /* 0x000fe200024050ff */
[----:B------:R1:W-:Y:S01]  /*92f0*/  STS.128 [R71+0x6010], R8 ;  /* 0x0060100847007388 */ /* 0x0003e20000000c00 */
[C---:B------:R-:W-:Y:S01]  /*9300*/  FMUL R17, R24.reuse, R17 ;  /* 0x0000001118117220 */ /* 0x040fe20000400000 */
[C---:B------:R-:W-:Y:S01]  /*9310*/  FMUL R18, R24.reuse, R18 ;  /* 0x0000001218127220 */ /* 0x040fe20000400000 */
[----:B------:R-:W-:Y:S01]  /*9320*/  FMUL R19, R24, R19 ;  /* 0x0000001318137220 */ /* 0x000fe20000400000 */
[----:B------:R-:W-:Y:S01]  /*9330*/  F2FP.TF32.F32.PACK_B R13, R13 ;  /* 0x0000000dff0d723e */ /* 0x000fe200024050ff */
[C---:B------:R-:W-:Y:S01]  /*9340*/  FFMA R16, R27.reuse, R33, R16 ;  /* 0x000000211b107223 */ /* 0x040fe20000000010 */
[----:B------:R-:W-:Y:S01]  /*9350*/  F2FP.TF32.F32.PACK_B R14, R14 ;  /* 0x0000000eff0e723e */ /* 0x000fe200024050ff */
[C---:B------:R-:W-:Y:S01]  /*9360*/  FFMA R17, R27.reuse, R34, R17 ;  /* 0x000000221b117223 */ /* 0x040fe20000000011 */
[----:B------:R-:W-:Y:S01]  /*9370*/  F2FP.TF32.F32.PACK_B R15, R15 ;  /* 0x0000000fff0f723e */ /* 0x000fe200024050ff */
[C---:B------:R-:W-:Y:S01]  /*9380*/  FFMA R18, R27.reuse, R35, R18 ;  /* 0x000000231b127223 */ /* 0x040fe20000000012 */
[----:B------:R-:W-:Y:S01]  /*9390*/  FFMA R19, R27, R36, R19 ;  /* 0x000000241b137223 */ /* 0x000fe20000000013 */
[----:B------:R-:W-:Y:S02]  /*93a0*/  F2FP.TF32.F32.PACK_B R16, R16 ;  /* 0x00000010ff10723e */ /* 0x000fe400024050ff */
[----:B------:R1:W-:Y:S01]  /*93b0*/  STS.128 [R70+0x6020], R12 ;  /* 0x0060200c46007388 */ /* 0x0003e20000000c00 */
[----:B------:R-:W-:Y:S02]  /*93c0*/  F2FP.TF32.F32.PACK_B R17, R17 ;  /* 0x00000011ff11723e */ /* 0x000fe400024050ff */
        /* <DEDUP_REMOVED lines=23> */
.L_x_141:
[----:B------:R-:W-:Y:S05]  /*9540*/  BSYNC.RECONVERGENT B0 ;  /* 0x0000000000007941 */ /* 0x000fea0003800200 */
.L_x_140:
[----:B------:R-:W-:Y:S01]  /*9550*/  BAR.SYNC.DEFER_BLOCKING 0x1, 0x80 ;  /* 0x0042000000007b1d */ /* 0x000fe20000010000 */
[----:B------:R-:W-:Y:S01]  /*9560*/  UISETP.NE.AND UP0, UPT, UR54, -0x4, UPT ;  /* 0xfffffffc3600788c */ /* 0x000fe2000bf05270 */
[----:B------:R-:W-:Y:S08]  /*9570*/  IADD3 R22, PT, PT, R22, 0x1, RZ ;  /* 0x0000000116167810 */ /* 0x000ff00007ffe0ff */
[----:B------:R-:W-:Y:S05]  /*9580*/  BRA.U !UP0, `(.L_x_142) ;  /* 0x0000000108247547 */ /* 0x000fea000b800000 */
[----:B------:R-:W-:Y:S01]  /*9590*/  ISETP.NE.AND P0, PT, R78, RZ, PT ;  /* 0x000000ff4e00720c */ /* 0x000fe20003f05270 */
[----:B------:R-:W-:Y:S01]  /*95a0*/  IMAD.U32 R0, RZ, RZ, UR51 ;  /* 0x00000033ff007e24 */ /* 0x000fe2000f8e00ff */
[----:B------:R-:W-:Y:S04]  /*95b0*/  UIADD3 UR4, UPT, UPT, UR51, 0x1, URZ ;  /* 0x0000000133047890 */ /* 0x000fe8000fffe0ff */
[----:B------:R-:W-:Y:S04]  /*95c0*/  UISETP.NE.AND UP0, UPT, UR4, 0x4, UPT ;  /* 0x000000040400788c */ /* 0x000fe8000bf05270 */
[----:B------:R-:W-:Y:S03]  /*95d0*/  USEL UR51, UR4, URZ, UP0 ;  /* 0x000000ff04337287 */ /* 0x000fe60008000000 */
[----:B------:R-:W-:Y:S05]  /*95e0*/  @P0 LEA R0, R0, UR50, 0x3 ;  /* 0x0000003200000c11 */ /* 0x000fea000f8e18ff */
[----:B------:R-:W-:Y:S05]  /*95f0*/  @P0 VIADD R0, R0, 0xb0 ;  /* 0x000000b000000836 */ /* 0x000fea0000000000 */
[----:B------:R-:W-:Y:S04]  /*9600*/  @P0 PRMT R0, R84, 0x654, R0 ;  /* 0x0000065454000816 */ /* 0x000fe80000000000 */
[----:B------:R3:W-:Y:S03]  /*9610*/  @P0 SYNCS.ARRIVE.TRANS64.RED.A1T0 RZ, [R0+URZ], RZ ;  /* 0x000000ff00ff09a7 */ /* 0x0007e600081004ff */
.L_x_142:
[----:B------:R-:W-:Y:S01]  /*9620*/  R2UR UR5, R67 ;  /* 0x00000000430572ca */ /* 0x000fe200000e0000 */
[----:B------:R-:W-:Y:S01]  /*9630*/  UISETP.NE.AND UP0, UPT, UR63, URZ, UPT ;  /* 0x000000ff3f00728c */ /* 0x000fe2000bf05270 */
[----:B------:R-:W-:Y:S01]  /*9640*/  R2UR UR4, R68 ;  /* 0x00000000440472ca */ /* 0x000fe200000e0000 */
[----:B------:R-:W-:Y:S01]  /*9650*/  UIADD3 UR54, UPT, UPT, UR54, 0x4, URZ ;  /* 0x0000000436367890 */ /* 0x000fe2000fffe0ff */
[----:B------:R-:W-:Y:S02]  /*9660*/  R2UR UR53, R72 ;  /* 0x00000000483572ca */ /* 0x000fe400000e0000 */
[C---:B------:R-:W-:Y:S02]  /*9670*/  ISETP.NE.AND P0, PT, R22.reuse, 0x2, PT ;  /* 0x000000021600780c */ /* 0x040fe40003f05270 */
[----:B------:R-:W-:Y:S02]  /*9680*/  LOP3.LUT R53, R53, 0x1, RZ, 0x3c, !PT ;  /* 0x0000000135357812 */ /* 0x000fe400078e3cff */
[----:B---3--:R-:W-:Y:S02]  /*9690*/  SEL R0, RZ, 0x1, P0 ;  /* 0x00000001ff007807 */ /* 0x008fe40000000000 */
[----:B------:R-:W-:Y:S01]  /*96a0*/  SEL R22, R22, RZ, P0 ;  /* 0x000000ff16167207 */ /* 0x000fe20000000000 */
[----:B------:R-:W-:Y:S01]  /*96b0*/  UIADD3 UR24, UPT, UPT, UR36, UR5, URZ ;  /* 0x0000000524187290 */ /* 0x000fe2000fffe0ff */
[----:B------:R-:W-:Y:S01]  /*96c0*/  LOP3.LUT R54, R54, R0, RZ, 0x3c, !PT ;  /* 0x0000000036367212 */ /* 0x000fe200078e3cff */
[----:B------:R-:W-:Y:S01]  /*96d0*/  UIADD3 UR52, UPT, UPT, UR37, UR4, URZ ;  /* 0x0000000425347290 */ /* 0x000fe2000fffe0ff */
[----:B------:R-:W-:Y:S11]  /*96e0*/  BRA.U UP0, `(.L_x_143) ;  /* 0xffffffc900507547 */ /* 0x000ff6000b83ffff */
[----:B------:R-:W-:-:S13]  /*96f0*/  R2UR UR4, R69 ;  /* 0x00000000450472ca */ /* 0x000fda00000e0000 */
[----:B------:R-:W-:-:S09]  /*9700*/  UISETP.NE.AND UP0, UPT, UR4, URZ, UPT ;  /* 0x000000ff0400728c */ /* 0x000fd2000bf05270 */
[----:B------:R-:W-:Y:S05]  /*9710*/  BRA.U !UP0, `(.L_x_144) ;  /* 0x0000000108487547 */ /* 0x000fea000b800000 */
[----:B------:R-:W3:Y:S02]  /*9720*/  LDCU.64 UR4, c[0x0][0x990] ;  /* 0x00013200ff0477ac */ /* 0x000ee40008000a00 */
[----:B---3--:R-:W-:-:S04]  /*9730*/  UISETP.NE.U32.AND UP0, UPT, UR4, URZ, UPT ;  /* 0x000000ff0400728c */ /* 0x008fc8000bf05070 */
[----:B------:R-:W-:-:S09]  /*9740*/  UISETP.NE.AND.EX UP0, UPT, UR5, URZ, UPT, UP0 ;  /* 0x000000ff0500728c */ /* 0x000fd2000bf05300 */
[----:B------:R-:W-:Y:S05]  /*9750*/  BRA.U UP0, `(.L_x_145) ;  /* 0x00000001000c7547 */ /* 0x000fea000b800000 */
[----:B------:R-:W-:-:S13]  /*9760*/  FSETP.NEU.AND P0, PT, R27, RZ, PT ;  /* 0x000000ff1b00720b */ /* 0x000fda0003f0d000 */
[----:B------:R-:W-:Y:S05]  /*9770*/  @!P0 EXIT ;  /* 0x000000000000894d */ /* 0x000fea0003800000 */
[----:B------:R-:W-:Y:S05]  /*9780*/  BRA `(.L_x_144) ;  /* 0x00000000002c7947 */ /* 0x000fea0003800000 */
.L_x_145:
[----:B------:R-:W-:Y:S01]  /*9790*/  ISETP.NE.AND P0, PT, R77, RZ, PT ;  /* 0x000000ff4d00720c */ /* 0x000fe20003f05270 */
[----:B------:R-:W-:-:S12]  /*97a0*/  BSSY.RECONVERGENT B0, `(.L_x_144) ;  /* 0x0000009000007945 */ /* 0x000fd80003800200 */
[----:B------:R-:W-:Y:S05]  /*97b0*/  @P0 BRA `(.L_x_146) ;  /* 0x0000000000140947 */ /* 0x000fea0003800000 */
[----:B------:R-:W3:Y:S02]  /*97c0*/  LDCU.64 UR4, c[0x0][0x988] ;  /* 0x00013100ff0477ac */ /* 0x000ee40008000a00 */
[----:B---3--:R-:W-:-:S04]  /*97d0*/  ISETP.NE.U32.AND P0, PT, RZ, UR4, PT ;  /* 0x00000004ff007c0c */ /* 0x008fc8000bf05070 */
[----:B------:R-:W-:-:S13]  /*97e0*/  ISETP.NE.AND.EX P0, PT, RZ, UR5, PT, P0 ;  /* 0x00000005ff007c0c */ /* 0x000fda000bf05300 */
[----:B------:R-:W-:Y:S05]  /*97f0*/  @!P0 EXIT ;  /* 0x000000000000894d */ /* 0x000fea0003800000 */
[----:B------:R-:W-:Y:S05]  /*9800*/  BRA `(.L_x_147) ;  /* 0x0000000000087947 */ /* 0x000fea0003800000 */
.L_x_146:
[----:B------:R-:W-:-:S13]  /*9810*/  FSETP.NEU.AND P0, PT, R27, RZ, PT ;  /* 0x000000ff1b00720b */ /* 0x000fda0003f0d000 */
[----:B------:R-:W-:Y:S05]  /*9820*/  @!P0 EXIT ;  /* 0x000000000000894d */ /* 0x000fea0003800000 */
.L_x_147:
[----:B------:R-:W-:Y:S05]  /*9830*/  BSYNC.RECONVERGENT B0 ;  /* 0x0000000000007941 */ /* 0x000fea0003800200 */
.L_x_144:
[----:B------:R-:W3:Y:S01]  /*9840*/  S2UR UR5, SR_CgaCtaId ;  /* 0x00000000000579c3 */ /* 0x000ee20000008800 */
[----:B------:R-:W-:Y:S01]  /*9850*/  ULEA UR4, UR51, UR50, 0x3 ;  /* 0x0000003233047291 */ /* 0x000fe2000f8e18ff */
[----:B------:R-:W-:-:S04]  /*9860*/  DEPBAR.LE SB0, 0x0 ;  /* 0x000080000000791a */ /* 0x000fc80000000000 */
[----:B------:R-:W-:-:S04]  /*9870*/  UIADD3 UR4, UPT, UPT, UR4, 0xb0, URZ ;  /* 0x000000b004047890 */ /* 0x000fc8000fffe0ff */
[----:B---3--:R-:W-:-:S09]  /*9880*/  UPRMT UR4, UR5, 0x654, UR4 ;  /* 0x0000065405047896 */ /* 0x008fd20008000004 */
[----:B------:R-:W-:Y:S01]  /*9890*/  SYNCS.ARRIVE.TRANS64.RED.A1T0 RZ, [UR4], RZ ;  /* 0x000000ffffff79a7 */ /* 0x000fe20008100404 */
[----:B------:R-:W-:Y:S05]  /*98a0*/  EXIT ;  /* 0x000000000000794d */ /* 0x000fea0003800000 */
.L_x_25:
[----:B------:R-:W-:Y:S07]  /*98b0*/  MOV R0, UR9 ;  /* 0x0000000900007c02 */ /* 0x000fee0008000f00 */
.L_x_148:
[----:B--2---:R2:W3:Y:S02]  /*98c0*/  SYNCS.PHASECHK.TRANS64.TRYWAIT P0, [R0+URZ+0x48], R4 ;  /* 0x00004804000075a7 */ /* 0x0044e400080011ff */
[----:B---3--:R-:W-:Y:S05]  /*98d0*/  @!P0 NANOSLEEP.SYNCS 0x989680 ;  /* 0x009896800000895d */ /* 0x008fea0003900000 */
[----:B------:R-:W3:Y:S02]  /*98e0*/  @!P0 SYNCS.PHASECHK.TRANS64 P0, [R0+URZ+0x48], R4 ;  /* 0x00004804000085a7 */ /* 0x000ee400080010ff */
[----:B---3--:R-:W-:Y:S05]  /*98f0*/  @!P0 BRA `(.L_x_148) ;  /* 0xfffffffc00f08947 */ /* 0x008fea000383ffff */
[----:B------:R-:W-:Y:S05]  /*9900*/  BRA `(.L_x_24) ;  /* 0xffffff8000ec7947 */ /* 0x000fea000383ffff */
.L_x_32:
[----:B------:R-:W-:Y:S07]  /*9910*/  MOV R0, UR9 ;  /* 0x0000000900007c02 */ /* 0x000fee0008000f00 */
.L_x_149:
[----:B-1----:R1:W2:Y:S02]  /*9920*/  SYNCS.PHASECHK.TRANS64.TRYWAIT P0, [R0+URZ+0x48], R4 ;  /* 0x00004804000075a7 */ /* 0x0022a400080011ff */
[----:B--2---:R-:W-:Y:S05]  /*9930*/  @!P0 NANOSLEEP.SYNCS 0x989680 ;  /* 0x009896800000895d */ /* 0x004fea0003900000 */
[----:B------:R-:W2:Y:S02]  /*9940*/  @!P0 SYNCS.PHASECHK.TRANS64 P0, [R0+URZ+0x48], R4 ;  /* 0x00004804000085a7 */ /* 0x000ea400080010ff */
[----:B--2---:R-:W-:Y:S05]  /*9950*/  @!P0 BRA `(.L_x_149) ;  /* 0xfffffffc00f08947 */ /* 0x004fea000383ffff */
[----:B------:R-:W-:Y:S05]  /*9960*/  BRA `(.L_x_31) ;  /* 0xffffff8800907947 */ /* 0x000fea000383ffff */
.L_x_37:
[----:B-1----:R-:W-:-:S07]  /*9970*/  MOV R0, UR30 ;  /* 0x0000001e00007c02 */ /* 0x002fce0008000f00 */
.L_x_150:
[----:B-1----:R1:W2:Y:S02]  /*9980*/  SYNCS.PHASECHK.TRANS64.TRYWAIT P0, [R0+URZ+0xe0], R3 ;  /* 0x0000e003000075a7 */ /* 0x0022a400080011ff */
[----:B--2---:R-:W-:Y:S05]  /*9990*/  @!P0 NANOSLEEP.SYNCS 0x989680 ;  /* 0x009896800000895d */ /* 0x004fea0003900000 */
[----:B------:R-:W2:Y:S02]  /*99a0*/  @!P0 SYNCS.PHASECHK.TRANS64 P0, [R0+URZ+0xe0], R3 ;  /* 0x0000e003000085a7 */ /* 0x000ea400080010ff */
[----:B--2---:R-:W-:Y:S05]  /*99b0*/  @!P0 BRA `(.L_x_150) ;  /* 0xfffffffc00f08947 */ /* 0x004fea000383ffff */
[----:B------:R-:W-:Y:S05]  /*99c0*/  BRA `(.L_x_151) ;  /* 0xffffff8c00747947 */ /* 0x000fea000383ffff */
.L_x_41:
[----:B------:R-:W-:-:S07]  /*99d0*/  MOV R0, UR4 ;  /* 0x0000000400007c02 */ /* 0x000fce0008000f00 */
.L_x_152:
[----:B-1----:R1:W2:Y:S02]  /*99e0*/  SYNCS.PHASECHK.TRANS64.TRYWAIT P0, [R0+URZ], R2 ;  /* 0x00000002000075a7 */ /* 0x0022a400080011ff */
[----:B--2---:R-:W-:Y:S05]  /*99f0*/  @!P0 NANOSLEEP.SYNCS 0x989680 ;  /* 0x009896800000895d */ /* 0x004fea0003900000 */
[----:B------:R-:W2:Y:S02]  /*9a00*/  @!P0 SYNCS.PHASECHK.TRANS64 P0, [R0+URZ], R2 ;  /* 0x00000002000085a7 */ /* 0x000ea400080010ff */
[----:B--2---:R-:W-:Y:S05]  /*9a10*/  @!P0 BRA `(.L_x_152) ;  /* 0xfffffffc00f08947 */ /* 0x004fea000383ffff */
[----:B------:R-:W-:Y:S05]  /*9a20*/  BRA `(.L_x_153) ;  /* 0xffffff94000c7947 */ /* 0x000fea000383ffff */
.L_x_42:
[----:B------:R-:W-:-:S07]  /*9a30*/  MOV R0, UR5 ;  /* 0x0000000500007c02 */ /* 0x000fce0008000f00 */
.L_x_154:
[----:B-1----:R1:W2:Y:S02]  /*9a40*/  SYNCS.PHASECHK.TRANS64.TRYWAIT P0, [R0+URZ], R2 ;  /* 0x00000002000075a7 */ /* 0x0022a400080011ff */
[----:B--2---:R-:W-:Y:S05]  /*9a50*/  @!P0 NANOSLEEP.SYNCS 0x989680 ;  /* 0x009896800000895d */ /* 0x004fea0003900000 */
[----:B------:R-:W2:Y:S02]  /*9a60*/  @!P0 SYNCS.PHASECHK.TRANS64 P0, [R0+URZ], R2 ;  /* 0x00000002000085a7 */ /* 0x000ea400080010ff */
[----:B--2---:R-:W-:Y:S05]  /*9a70*/  @!P0 BRA `(.L_x_154) ;  /* 0xfffffffc00f08947 */ /* 0x004fea000383ffff */
[----:B------:R-:W-:Y:S05]  /*9a80*/  BRA `(.L_x_155) ;  /* 0xffffff94001c7947 */ /* 0x000fea000383ffff */
.L_x_43:
[----:B------:R-:W-:-:S07]  /*9a90*/  MOV R0, UR5 ;  /* 0x0000000500007c02 */ /* 0x000fce0008000f00 */
.L_x_156:
[----:B-1----:R1:W2:Y:S02]  /*9aa0*/  SYNCS.PHASECHK.TRANS64.TRYWAIT P0, [R0+URZ], R2 ;  /* 0x00000002000075a7 */ /* 0x0022a400080011ff */
[----:B--2---:R-:W-:Y:S05]  /*9ab0*/  @!P0 NANOSLEEP.SYNCS 0x989680 ;  /* 0x009896800000895d */ /* 0x004fea0003900000 */
[----:B------:R-:W2:Y:S02]  /*9ac0*/  @!P0 SYNCS.PHASECHK.TRANS64 P0, [R0+URZ], R2 ;  /* 0x00000002000085a7 */ /* 0x000ea400080010ff */
[----:B--2---:R-:W-:Y:S05]  /*9ad0*/  @!P0 BRA `(.L_x_156) ;  /* 0xfffffffc00f08947 */ /* 0x004fea000383ffff */
[----:B------:R-:W-:Y:S05]  /*9ae0*/  BRA `(.L_x_157) ;  /* 0xffffff94002c7947 */ /* 0x000fea000383ffff */
.L_x_44:
[----:B------:R-:W-:-:S07]  /*9af0*/  MOV R0, UR5 ;  /* 0x0000000500007c02 */ /* 0x000fce0008000f00 */
.L_x_158:
[----:B-1----:R1:W2:Y:S02]  /*9b00*/  SYNCS.PHASECHK.TRANS64.TRYWAIT P0, [R0+URZ], R2 ;  /* 0x00000002000075a7 */ /* 0x0022a400080011ff */
[----:B--2---:R-:W-:Y:S05]  /*9b10*/  @!P0 NANOSLEEP.SYNCS 0x989680 ;  /* 0x009896800000895d */ /* 0x004fea0003900000 */
[----:B------:R-:W2:Y:S02]  /*9b20*/  @!P0 SYNCS.PHASECHK.TRANS64 P0, [R0+URZ], R2 ;  /* 0x00000002000085a7 */ /* 0x000ea400080010ff */
[----:B--2---:R-:W-:Y:S05]  /*9b30*/  @!P0 BRA `(.L_x_158) ;  /* 0xfffffffc00f08947 */ /* 0x004fea000383ffff */
[----:B------:R-:W-:Y:S05]  /*9b40*/  BRA `(.L_x_159) ;  /* 0xffffff94003c7947 */ /* 0x000fea000383ffff */
.L_x_45:
[----:B------:R-:W-:-:S07]  /*9b50*/  MOV R0, UR5 ;  /* 0x0000000500007c02 */ /* 0x000fce0008000f00 */
.L_x_160:
[----:B-1----:R1:W2:Y:S02]  /*9b60*/  SYNCS.PHASECHK.TRANS64.TRYWAIT P0, [R0+URZ], R2 ;  /* 0x00000002000075a7 */ /* 0x0022a400080011ff */
[----:B--2---:R-:W-:Y:S05]  /*9b70*/  @!P0 NANOSLEEP.SYNCS 0x989680 ;  /* 0x009896800000895d */ /* 0x004fea0003900000 */
[----:B------:R-:W2:Y:S02]  /*9b80*/  @!P0 SYNCS.PHASECHK.TRANS64 P0, [R0+URZ], R2 ;  /* 0x00000002000085a7 */ /* 0x000ea400080010ff */
[----:B--2---:R-:W-:Y:S05]  /*9b90*/  @!P0 BRA `(.L_x_160) ;  /* 0xfffffffc00f08947 */ /* 0x004fea000383ffff */
[----:B------:R-:W-:Y:S05]  /*9ba0*/  BRA `(.L_x_161) ;  /* 0xffffff94004c7947 */ /* 0x000fea000383ffff */
.L_x_46:
[----:B------:R-:W-:-:S07]  /*9bb0*/  MOV R0, UR5 ;  /* 0x0000000500007c02 */ /* 0x000fce0008000f00 */
.L_x_162:
[----:B-1----:R1:W2:Y:S02]  /*9bc0*/  SYNCS.PHASECHK.TRANS64.TRYWAIT P0, [R0+URZ], R2 ;  /* 0x00000002000075a7 */ /* 0x0022a400080011ff */
[----:B--2---:R-:W-:Y:S05]  /*9bd0*/  @!P0 NANOSLEEP.SYNCS 0x989680 ;  /* 0x009896800000895d */ /* 0x004fea0003900000 */
[----:B------:R-:W2:Y:S02]  /*9be0*/  @!P0 SYNCS.PHASECHK.TRANS64 P0, [R0+URZ], R2 ;  /* 0x00000002000085a7 */ /* 0x000ea400080010ff */
[----:B--2---:R-:W-:Y:S05]  /*9bf0*/  @!P0 BRA `(.L_x_162) ;  /* 0xfffffffc00f08947 */ /* 0x004fea000383ffff */
[----:B------:R-:W-:Y:S05]  /*9c00*/  BRA `(.L_x_163) ;  /* 0xffffff94005c7947 */ /* 0x000fea000383ffff */
.L_x_47:
[----:B------:R-:W-:-:S07]  /*9c10*/  MOV R0, UR5 ;  /* 0x0000000500007c02 */ /* 0x000fce0008000f00 */
.L_x_164:
[----:B-1----:R1:W2:Y:S02]  /*9c20*/  SYNCS.PHASECHK.TRANS64.TRYWAIT P0, [R0+URZ], R2 ;  /* 0x00000002000075a7 */ /* 0x0022a400080011ff */
[----:B--2---:R-:W-:Y:S05]  /*9c30*/  @!P0 NANOSLEEP.SYNCS 0x989680 ;  /* 0x009896800000895d */ /* 0x004fea0003900000 */
[----:B------:R-:W2:Y:S02]  /*9c40*/  @!P0 SYNCS.PHASECHK.TRANS64 P0, [R0+URZ], R2 ;  /* 0x00000002000085a7 */ /* 0x000ea400080010ff */
[----:B--2---:R-:W-:Y:S05]  /*9c50*/  @!P0 BRA `(.L_x_164) ;  /* 0xfffffffc00f08947 */ /* 0x004fea000383ffff */
[----:B------:R-:W-:Y:S05]  /*9c60*/  BRA `(.L_x_165) ;  /* 0xffffff94006c7947 */ /* 0x000fea000383ffff */
.L_x_48:
[----:B------:R-:W-:-:S07]  /*9c70*/  MOV R0, UR5 ;  /* 0x0000000500007c02 */ /* 0x000fce0008000f00 */
.L_x_166:
[----:B-1----:R1:W2:Y:S02]  /*9c80*/  SYNCS.PHASECHK.TRANS64.TRYWAIT P0, [R0+URZ], R2 ;  /* 0x00000002000075a7 */ /* 0x0022a400080011ff */
[----:B--2---:R-:W-:Y:S05]  /*9c90*/  @!P0 NANOSLEEP.SYNCS 0x989680 ;  /* 0x009896800000895d */ /* 0x004fea0003900000 */
[----:B------:R-:W2:Y:S02]  /*9ca0*/  @!P0 SYNCS.PHASECHK.TRANS64 P0, [R0+URZ], R2 ;  /* 0x00000002000085a7 */ /* 0x000ea400080010ff */
[----:B--2---:R-:W-:Y:S05]  /*9cb0*/  @!P0 BRA `(.L_x_166) ;  /* 0xfffffffc00f08947 */ /* 0x004fea000383ffff */
[----:B------:R-:W-:Y:S05]  /*9cc0*/  BRA `(.L_x_167) ;  /* 0xffffff94007c7947 */ /* 0x000fea000383ffff */
.L_x_51:
[----:B------:R-:W-:-:S07]  /*9cd0*/  MOV R4, UR4 ;  /* 0x0000000400047c02 */ /* 0x000fce0008000f00 */
.L_x_168:
[----:B--2---:R2:W3:Y:S02]  /*9ce0*/  SYNCS.PHASECHK.TRANS64.TRYWAIT P1, [R4+URZ+0xe8], R6 ;  /* 0x0000e806040075a7 */ /* 0x0044e400080211ff */
[----:B---3--:R-:W-:Y:S05]  /*9cf0*/  @!P1 NANOSLEEP.SYNCS 0x989680 ;  /* 0x009896800000995d */ /* 0x008fea0003900000 */
[----:B------:R-:W3:Y:S02]  /*9d00*/  @!P1 SYNCS.PHASECHK.TRANS64 P1, [R4+URZ+0xe8], R6 ;  /* 0x0000e806040095a7 */ /* 0x000ee400080210ff */
[----:B---3--:R-:W-:Y:S05]  /*9d10*/  @!P1 BRA `(.L_x_168) ;  /* 0xfffffffc00f09947 */ /* 0x008fea000383ffff */
[----:B------:R-:W-:Y:S05]  /*9d20*/  BRA `(.L_x_169) ;  /* 0xffffff9400ec7947 */ /* 0x000fea000383ffff */
.L_x_52:
[----:B--2---:R-:W-:-:S07]  /*9d30*/  MOV R4, UR4 ;  /* 0x0000000400047c02 */ /* 0x004fce0008000f00 */
.L_x_170:
[----:B--2---:R2:W3:Y:S02]  /*9d40*/  SYNCS.PHASECHK.TRANS64.TRYWAIT P1, [R4+URZ+0xe0], R5 ;  /* 0x0000e005040075a7 */ /* 0x0044e400080211ff */
[----:B---3--:R-:W-:Y:S05]  /*9d50*/  @!P1 NANOSLEEP.SYNCS 0x989680 ;  /* 0x009896800000995d */ /* 0x008fea0003900000 */
[----:B------:R-:W3:Y:S02]  /*9d60*/  @!P1 SYNCS.PHASECHK.TRANS64 P1, [R4+URZ+0xe0], R5 ;  /* 0x0000e005040095a7 */ /* 0x000ee400080210ff */
[----:B---3--:R-:W-:Y:S05]  /*9d70*/  @!P1 BRA `(.L_x_170) ;  /* 0xfffffffc00f09947 */ /* 0x008fea000383ffff */
[----:B------:R-:W-:Y:S05]  /*9d80*/  BRA `(.L_x_171) ;  /* 0xffffff9400f47947 */ /* 0x000fea000383ffff */
.L_x_62:
[----:B--2---:R-:W-:-:S04]  /*9d90*/  MOV R5, UR5 ;  /* 0x0000000500057c02 */ /* 0x004fc80008000f00 */
[----:B------:R2:W3:Y:S03]  /*9da0*/  SYNCS.PHASECHK.TRANS64.TRYWAIT P0, [R5+URZ+0x8], R6 ;  /* 0x00000806050075a7 */ /* 0x0004e600080011ff */
[----:B---3--:R-:W-:Y:S05]  /*9db0*/  @!P0 NANOSLEEP.SYNCS 0x989680 ;  /* 0x009896800000895d */ /* 0x008fea0003900000 */
[----:B------:R-:W3:Y:S02]  /*9dc0*/  @!P0 SYNCS.PHASECHK.TRANS64 P0, [R5+URZ+0x8], R6 ;  /* 0x00000806050085a7 */ /* 0x000ee400080010ff */
[----:B---3--:R-:W-:Y:S05]  /*9dd0*/  @!P0 BRA `(.L_x_62) ;  /* 0xfffffffc00ec8947 */ /* 0x008fea000383ffff */
[----:B------:R-:W-:Y:S05]  /*9de0*/  BRA `(.L_x_61) ;  /* 0xffffff9800c07947 */ /* 0x000fea000383ffff */
.L_x_64:
[----:B------:R-:W-:Y:S01]  /*9df0*/  BSSY B0, `(.L_x_172) ;  /* 0x0000006000007945 */ /* 0x000fe20003800000 */
[----:B------:R-:W-:-:S07]  /*9e00*/  MOV R15, 0xffffffff ;  /* 0xffffffff000f7802 */ /* 0x000fce0000000f00 */
[----:B-12--5:R-:W-:Y:S05]  /*9e10*/  WARPSYNC.COLLECTIVE R15, `(.L_x_173) ;  /* 0x000000000f0c7348 */ /* 0x026fea0003c00000 */
[----:B------:R-:W-:Y:S02]  /*9e20*/  ELECT P6, UR79, PT ;  /* 0x00000000004f782f */ /* 0x000fe400038c0000 */
[----:B------:R-:W-:Y:S01]  /*9e30*/  MOV R14, UR79 ;  /* 0x0000004f000e7c02 */ /* 0x000fe20008000f00 */
[----:B-12--5:R-:W-:Y:S10]  /*9e40*/  ENDCOLLECTIVE ;  /* 0x000000000000791b */ /* 0x026ff40003800000 */
.L_x_173:
[----:B------:R-:W-:Y:S05]  /*9e50*/  BSYNC B0 ;  /* 0x0000000000007941 */ /* 0x000fea0003800000 */
.L_x_172:
[----:B------:R-:W-:Y:S01]  /*9e60*/  PLOP3.LUT P0, PT, P6, PT, PT, 0x80, 0x8 ;  /* 0x000000000008781c */ /* 0x000fe2000370f070 */
[----:B------:R-:W-:-:S12]  /*9e70*/  BRA `(.L_x_174) ;  /* 0xffffff9800ec7947 */ /* 0x000fd8000383ffff */
.L_x_66:
[----:B--2---:R-:W-:-:S04]  /*9e80*/  MOV R3, UR5 ;  /* 0x0000000500037c02 */ /* 0x004fc80008000f00 */
[----:B------:R2:W3:Y:S03]  /*9e90*/  SYNCS.PHASECHK.TRANS64.TRYWAIT P0, [R3+URZ+0x8], R4 ;  /* 0x00000804030075a7 */ /* 0x0004e600080011ff */
[----:B---3--:R-:W-:Y:S05]  /*9ea0*/  @!P0 NANOSLEEP.SYNCS 0x989680 ;  /* 0x009896800000895d */ /* 0x008fea0003900000 */
[----:B------:R-:W3:Y:S02]  /*9eb0*/  @!P0 SYNCS.PHASECHK.TRANS64 P0, [R3+URZ+0x8], R4 ;  /* 0x00000804030085a7 */ /* 0x000ee400080010ff */
[----:B---3--:R-:W-:Y:S05]  /*9ec0*/  @!P0 BRA `(.L_x_66) ;  /* 0xfffffffc00ec8947 */ /* 0x008fea000383ffff */
[----:B------:R-:W-:Y:S05]  /*9ed0*/  BRA `(.L_x_65) ;  /* 0xffffff9800f07947 */ /* 0x000fea000383ffff */
.L_x_67:
[----:B------:R-:W-:-:S07]  /*9ee0*/  MOV R4, UR20 ;  /* 0x0000001400047c02 */ /* 0x000fce0008000f00 */
.L_x_175:
[----:B-1----:R1:W2:Y:S02]  /*9ef0*/  SYNCS.PHASECHK.TRANS64.TRYWAIT P0, [R4+URZ+0xe0], R5 ;  /* 0x0000e005040075a7 */ /* 0x0022a400080011ff */
[----:B--2---:R-:W-:Y:S05]  /*9f00*/  @!P0 NANOSLEEP.SYNCS 0x989680 ;  /* 0x009896800000895d */ /* 0x004fea0003900000 */
[----:B------:R-:W2:Y:S02]  /*9f10*/  @!P0 SYNCS.PHASECHK.TRANS64 P0, [R4+URZ+0xe0], R5 ;  /* 0x0000e005040085a7 */ /* 0x000ea400080010ff */
[----:B--2---:R-:W-:Y:S05]  /*9f20*/  @!P0 BRA `(.L_x_175) ;  /* 0xfffffffc00f08947 */ /* 0x004fea000383ffff */
[----:B------:R-:W-:Y:S05]  /*9f30*/  BRA `(.L_x_176) ;  /* 0xffffff9c00f07947 */ /* 0x000fea000383ffff */
.L_x_69:
[----:B------:R-:W-:-:S07]  /*9f40*/  MOV R4, UR25 ;  /* 0x0000001900047c02 */ /* 0x000fce0008000f00 */
.L_x_177:
[----:B-1----:R1:W2:Y:S02]  /*9f50*/  SYNCS.PHASECHK.TRANS64.TRYWAIT P0, [R4+URZ+0x100], R5 ;  /* 0x00010005040075a7 */ /* 0x0022a400080011ff */
[----:B--2---:R-:W-:Y:S05]  /*9f60*/  @!P0 NANOSLEEP.SYNCS 0x989680 ;  /* 0x009896800000895d */ /* 0x004fea0003900000 */
[----:B------:R-:W2:Y:S02]  /*9f70*/  @!P0 SYNCS.PHASECHK.TRANS64 P0, [R4+URZ+0x100], R5 ;  /* 0x00010005040085a7 */ /* 0x000ea400080010ff */
[----:B--2---:R-:W-:Y:S05]  /*9f80*/  @!P0 BRA `(.L_x_177) ;  /* 0xfffffffc00f08947 */ /* 0x004fea000383ffff */
[----:B------:R-:W-:Y:S05]  /*9f90*/  BRA `(.L_x_68) ;  /* 0xffffffa000107947 */ /* 0x000fea000383ffff */
.L_x_73:
[----:B-1----:R-:W-:Y:S07]  /*9fa0*/  MOV R4, UR18 ;  /* 0x0000001200047c02 */ /* 0x002fee0008000f00 */
.L_x_178:
[----:B-1----:R1:W2:Y:S02]  /*9fb0*/  SYNCS.PHASECHK.TRANS64.TRYWAIT P0, [R4+URZ], R6 ;  /* 0x00000006040075a7 */ /* 0x0022a400080011ff */
[----:B--2---:R-:W-:Y:S05]  /*9fc0*/  @!P0 NANOSLEEP.SYNCS 0x989680 ;  /* 0x009896800000895d */ /* 0x004fea0003900000 */
[----:B------:R-:W2:Y:S02]  /*9fd0*/  @!P0 SYNCS.PHASECHK.TRANS64 P0, [R4+URZ], R6 ;  /* 0x00000006040085a7 */ /* 0x000ea400080010ff */
[----:B--2---:R-:W-:Y:S05]  /*9fe0*/  @!P0 BRA `(.L_x_178) ;  /* 0xfffffffc00f08947 */ /* 0x004fea000383ffff */
[----:B------:R-:W-:Y:S05]  /*9ff0*/  BRA `(.L_x_72) ;  /* 0xffffffa000347947 */ /* 0x000fea000383ffff */
.L_x_77:
[----:B--2---:R-:W-:-:S07]  /*a000*/  MOV R0, UR4 ;  /* 0x0000000400007c02 */ /* 0x004fce0008000f00 */
.L_x_179:
[----:B--2---:R2:W3:Y:S02]  /*a010*/  SYNCS.PHASECHK.TRANS64.TRYWAIT P0, [R0+URZ], R2 ;  /* 0x00000002000075a7 */ /* 0x0044e400080011ff */
[----:B---3--:R-:W-:Y:S05]  /*a020*/  @!P0 NANOSLEEP.SYNCS 0x989680 ;  /* 0x009896800000895d */ /* 0x008fea0003900000 */
[----:B------:R-:W3:Y:S02]  /*a030*/  @!P0 SYNCS.PHASECHK.TRANS64 P0, [R0+URZ], R2 ;  /* 0x00000002000085a7 */ /* 0x000ee400080010ff */
[----:B---3--:R-:W-:Y:S05]  /*a040*/  @!P0 BRA `(.L_x_179) ;  /* 0xfffffffc00f08947 */ /* 0x008fea000383ffff */
[----:B------:R-:W-:Y:S05]  /*a050*/  BRA `(.L_x_180) ;  /* 0xffffffa4003c7947 */ /* 0x000fea000383ffff */
.L_x_80:
[----:B------:R-:W-:-:S07]  /*a060*/  MOV R0, UR20 ;  /* 0x0000001400007c02 */ /* 0x000fce0008000f00 */
.L_x_181:
[----:B--2---:R2:W3:Y:S02]  /*a070*/  SYNCS.PHASECHK.TRANS64.TRYWAIT P1, [R0+URZ+0x110], R2 ;  /* 0x00011002000075a7 */ /* 0x0044e400080211ff */
[----:B---3--:R-:W-:Y:S05]  /*a080*/  @!P1 NANOSLEEP.SYNCS 0x989680 ;  /* 0x009896800000995d */ /* 0x008fea0003900000 */
[----:B------:R-:W3:Y:S02]  /*a090*/  @!P1 SYNCS.PHASECHK.TRANS64 P1, [R0+URZ+0x110], R2 ;  /* 0x00011002000095a7 */ /* 0x000ee400080210ff */
[----:B---3--:R-:W-:Y:S05]  /*a0a0*/  @!P1 BRA `(.L_x_181) ;  /* 0xfffffffc00f09947 */ /* 0x008fea000383ffff */
[----:B------:R-:W-:Y:S05]  /*a0b0*/  BRA `(.L_x_182) ;  /* 0xffffffa400887947 */ /* 0x000fea000383ffff */
.L_x_85:
[----:B------:R-:W-:Y:S07]  /*a0c0*/  MOV R0, UR20 ;  /* 0x0000001400007c02 */ /* 0x000fee0008000f00 */
.L_x_183:
[----:B-1----:R1:W2:Y:S02]  /*a0d0*/  SYNCS.PHASECHK.TRANS64.TRYWAIT P0, [R0+URZ+0xe0], R2 ;  /* 0x0000e002000075a7 */ /* 0x0022a400080011ff */
[----:B--2---:R-:W-:Y:S05]  /*a0e0*/  @!P0 NANOSLEEP.SYNCS 0x989680 ;  /* 0x009896800000895d */ /* 0x004fea0003900000 */
[----:B------:R-:W2:Y:S02]  /*a0f0*/  @!P0 SYNCS.PHASECHK.TRANS64 P0, [R0+URZ+0xe0], R2 ;  /* 0x0000e002000085a7 */ /* 0x000ea400080010ff */
[----:B--2---:R-:W-:Y:S05]  /*a100*/  @!P0 BRA `(.L_x_183) ;  /* 0xfffffffc00f08947 */ /* 0x004fea000383ffff */
[----:B------:R-:W-:Y:S05]  /*a110*/  BRA `(.L_x_184) ;  /* 0xffffffa800e47947 */ /* 0x000fea000383ffff */
.L_x_88:
[----:B------:R-:W-:Y:S07]  /*a120*/  MOV R0, UR20 ;  /* 0x0000001400007c02 */ /* 0x000fee0008000f00 */
.L_x_185:
[----:B-1----:R1:W2:Y:S02]  /*a130*/  SYNCS.PHASECHK.TRANS64.TRYWAIT P2, [R0+URZ+0xd8], R2 ;  /* 0x0000d802000075a7 */ /* 0x0022a400080411ff */
[----:B--2---:R-:W-:Y:S05]  /*a140*/  @!P2 NANOSLEEP.SYNCS 0x989680 ;  /* 0x009896800000a95d */ /* 0x004fea0003900000 */
[----:B------:R-:W2:Y:S02]  /*a150*/  @!P2 SYNCS.PHASECHK.TRANS64 P2, [R0+URZ+0xd8], R2 ;  /* 0x0000d8020000a5a7 */ /* 0x000ea400080410ff */
[----:B--2---:R-:W-:Y:S05]  /*a160*/  @!P2 BRA `(.L_x_185) ;  /* 0xfffffffc00f0a947 */ /* 0x004fea000383ffff */
[----:B------:R-:W-:Y:S05]  /*a170*/  BRA `(.L_x_87) ;  /* 0xffffffb000487947 */ /* 0x000fea000383ffff */
.L_x_91:
[----:B------:R-:W-:Y:S07]  /*a180*/  MOV R2, UR20 ;  /* 0x0000001400027c02 */ /* 0x000fee0008000f00 */
.L_x_186:
[----:B-1----:R1:W2:Y:S02]  /*a190*/  SYNCS.PHASECHK.TRANS64.TRYWAIT P1, [R2+URZ+0xb0], R8 ;  /* 0x0000b008020075a7 */ /* 0x0022a400080211ff */
[----:B--2---:R-:W-:Y:S05]  /*a1a0*/  @!P1 NANOSLEEP.SYNCS 0x989680 ;  /* 0x009896800000995d */ /* 0x004fea0003900000 */
[----:B------:R-:W2:Y:S02]  /*a1b0*/  @!P1 SYNCS.PHASECHK.TRANS64 P1, [R2+URZ+0xb0], R8 ;  /* 0x0000b008020095a7 */ /* 0x000ea400080210ff */
[----:B--2---:R-:W-:Y:S05]  /*a1c0*/  @!P1 BRA `(.L_x_186) ;  /* 0xfffffffc00f09947 */ /* 0x004fea000383ffff */
[----:B------:R-:W-:Y:S05]  /*a1d0*/  BRA `(.L_x_187) ;  /* 0xffffffb000fc7947 */ /* 0x000fea000383ffff */
.L_x_92:
[----:B------:R-:W-:Y:S07]  /*a1e0*/  MOV R2, UR20 ;  /* 0x0000001400027c02 */ /* 0x000fee0008000f00 */
.L_x_188:
[----:B-1----:R1:W2:Y:S02]  /*a1f0*/  SYNCS.PHASECHK.TRANS64.TRYWAIT P1, [R2+URZ+0xb8], R8 ;  /* 0x0000b808020075a7 */ /* 0x0022a400080211ff */
[----:B--2---:R-:W-:Y:S05]  /*a200*/  @!P1 NANOSLEEP.SYNCS 0x989680 ;  /* 0x009896800000995d */ /* 0x004fea0003900000 */
[----:B------:R-:W2:Y:S02]  /*a210*/  @!P1 SYNCS.PHASECHK.TRANS64 P1, [R2+URZ+0xb8], R8 ;  /* 0x0000b808020095a7 */ /* 0x000ea400080210ff */
[----:B--2---:R-:W-:Y:S05]  /*a220*/  @!P1 BRA `(.L_x_188) ;  /* 0xfffffffc00f09947 */ /* 0x004fea000383ffff */
[----:B------:R-:W-:Y:S05]  /*a230*/  BRA `(.L_x_189) ;  /* 0xffffffb400447947 */ /* 0x000fea000383ffff */
.L_x_93:
[----:B------:R-:W-:Y:S07]  /*a240*/  MOV R2, UR20 ;  /* 0x0000001400027c02 */ /* 0x000fee0008000f00 */
.L_x_190:
[----:B-1----:R1:W2:Y:S02]  /*a250*/  SYNCS.PHASECHK.TRANS64.TRYWAIT P1, [R2+URZ+0xc0], R8 ;  /* 0x0000c008020075a7 */ /* 0x0022a400080211ff */
[----:B--2---:R-:W-:Y:S05]  /*a260*/  @!P1 NANOSLEEP.SYNCS 0x989680 ;  /* 0x009896800000995d */ /* 0x004fea0003900000 */
[----:B------:R-:W2:Y:S02]  /*a270*/  @!P1 SYNCS.PHASECHK.TRANS64 P1, [R2+URZ+0xc0], R8 ;  /* 0x0000c008020095a7 */ /* 0x000ea400080210ff */
[----:B--2---:R-:W-:Y:S05]  /*a280*/  @!P1 BRA `(.L_x_190) ;  /* 0xfffffffc00f09947 */ /* 0x004fea000383ffff */
[----:B------:R-:W-:Y:S05]  /*a290*/  BRA `(.L_x_191) ;  /* 0xffffffb4008c7947 */ /* 0x000fea000383ffff */
.L_x_94:
[----:B------:R-:W-:Y:S07]  /*a2a0*/  MOV R0, UR20 ;  /* 0x0000001400007c02 */ /* 0x000fee0008000f00 */
.L_x_192:
[----:B-1----:R1:W2:Y:S02]  /*a2b0*/  SYNCS.PHASECHK.TRANS64.TRYWAIT P0, [R0+URZ+0xc8], R8 ;  /* 0x0000c808000075a7 */ /* 0x0022a400080011ff */
[----:B--2---:R-:W-:Y:S05]  /*a2c0*/  @!P0 NANOSLEEP.SYNCS 0x989680 ;  /* 0x009896800000895d */ /* 0x004fea0003900000 */
[----:B------:R-:W2:Y:S02]  /*a2d0*/  @!P0 SYNCS.PHASECHK.TRANS64 P0, [R0+URZ+0xc8], R8 ;  /* 0x0000c808000085a7 */ /* 0x000ea400080010ff */
[----:B--2---:R-:W-:Y:S05]  /*a2e0*/  @!P0 BRA `(.L_x_192) ;  /* 0xfffffffc00f08947 */ /* 0x004fea000383ffff */
[----:B------:R-:W-:Y:S05]  /*a2f0*/  BRA `(.L_x_193) ;  /* 0xffffffb400d47947 */ /* 0x000fea000383ffff */
.L_x_96:
[----:B------:R-:W-:-:S07]  /*a300*/  MOV R0, UR20 ;  /* 0x0000001400007c02 */ /* 0x000fce0008000f00 */
.L_x_194:
[----:B--2---:R2:W3:Y:S02]  /*a310*/  SYNCS.PHASECHK.TRANS64.TRYWAIT P0, [R0+URZ+0xb0], R2 ;  /* 0x0000b002000075a7 */ /* 0x0044e400080011ff */
[----:B---3--:R-:W-:Y:S05]  /*a320*/  @!P0 NANOSLEEP.SYNCS 0x989680 ;  /* 0x009896800000895d */ /* 0x008fea0003900000 */
[----:B------:R-:W3:Y:S02]  /*a330*/  @!P0 SYNCS.PHASECHK.TRANS64 P0, [R0+URZ+0xb0], R2 ;  /* 0x0000b002000085a7 */ /* 0x000ee400080010ff */
[----:B---3--:R-:W-:Y:S05]  /*a340*/  @!P0 BRA `(.L_x_194) ;  /* 0xfffffffc00f08947 */ /* 0x008fea000383ffff */
[----:B------:R-:W-:Y:S05]  /*a350*/  BRA `(.L_x_195) ;  /* 0xffffffb800407947 */ /* 0x000fea000383ffff */
.L_x_97:
[----:B--2---:R-:W-:-:S07]  /*a360*/  MOV R0, UR20 ;  /* 0x0000001400007c02 */ /* 0x004fce0008000f00 */
.L_x_196:
[----:B--2---:R2:W3:Y:S02]  /*a370*/  SYNCS.PHASECHK.TRANS64.TRYWAIT P0, [R0+URZ+0xb8], R2 ;  /* 0x0000b802000075a7 */ /* 0x0044e400080011ff */
[----:B---3--:R-:W-:Y:S05]  /*a380*/  @!P0 NANOSLEEP.SYNCS 0x989680 ;  /* 0x009896800000895d */ /* 0x008fea0003900000 */
[----:B------:R-:W3:Y:S02]  /*a390*/  @!P0 SYNCS.PHASECHK.TRANS64 P0, [R0+URZ+0xb8], R2 ;  /* 0x0000b802000085a7 */ /* 0x000ee400080010ff */
[----:B---3--:R-:W-:Y:S05]  /*a3a0*/  @!P0 BRA `(.L_x_196) ;  /* 0xfffffffc00f08947 */ /* 0x008fea000383ffff */
[----:B------:R-:W-:Y:S05]  /*a3b0*/  BRA `(.L_x_197) ;  /* 0xffffffb800307947 */ /* 0x000fea000383ffff */
.L_x_98:
[----:B--2---:R-:W-:-:S07]  /*a3c0*/  MOV R0, UR20 ;  /* 0x0000001400007c02 */ /* 0x004fce0008000f00 */
.L_x_198:
[----:B--2---:R2:W3:Y:S02]  /*a3d0*/  SYNCS.PHASECHK.TRANS64.TRYWAIT P0, [R0+URZ+0xc0], R2 ;  /* 0x0000c002000075a7 */ /* 0x0044e400080011ff */
[----:B---3--:R-:W-:Y:S05]  /*a3e0*/  @!P0 NANOSLEEP.SYNCS 0x989680 ;  /* 0x009896800000895d */ /* 0x008fea0003900000 */
[----:B------:R-:W3:Y:S02]  /*a3f0*/  @!P0 SYNCS.PHASECHK.TRANS64 P0, [R0+URZ+0xc0], R2 ;  /* 0x0000c002000085a7 */ /* 0x000ee400080010ff */
[----:B---3--:R-:W-:Y:S05]  /*a400*/  @!P0 BRA `(.L_x_198) ;  /* 0xfffffffc00f08947 */ /* 0x008fea000383ffff */
[----:B------:R-:W-:Y:S05]  /*a410*/  BRA `(.L_x_199) ;  /* 0xffffffb800207947 */ /* 0x000fea000383ffff */
.L_x_100:
[----:B------:R-:W-:Y:S07]  /*a420*/  MOV R0, UR50 ;  /* 0x0000003200007c02 */ /* 0x000fee0008000f00 */
.L_x_200:
[----:B-1----:R1:W2:Y:S02]  /*a430*/  SYNCS.PHASECHK.TRANS64.TRYWAIT P0, [R0+URZ+0xe0], R2 ;  /* 0x0000e002000075a7 */ /* 0x0022a400080011ff */
[----:B--2---:R-:W-:Y:S05]  /*a440*/  @!P0 NANOSLEEP.SYNCS 0x989680 ;  /* 0x009896800000895d */ /* 0x004fea0003900000 */
[----:B------:R-:W2:Y:S02]  /*a450*/  @!P0 SYNCS.PHASECHK.TRANS64 P0, [R0+URZ+0xe0], R2 ;  /* 0x0000e002000085a7 */ /* 0x000ea400080010ff */
[----:B--2---:R-:W-:Y:S05]  /*a460*/  @!P0 BRA `(.L_x_200) ;  /* 0xfffffffc00f08947 */ /* 0x004fea000383ffff */
[----:B------:R-:W-:Y:S05]  /*a470*/  BRA `(.L_x_201) ;  /* 0xffffffb800f87947 */ /* 0x000fea000383ffff */
.L_x_111:
[----:B-1----:R-:W-:Y:S04]  /*a480*/  MOV R2, UR50 ;  /* 0x0000003200027c02 */ /* 0x002fe80008000f00 */
[----:B------:R1:W2:Y:S03]  /*a490*/  SYNCS.PHASECHK.TRANS64.TRYWAIT P1, [R2+URZ+0x90], R3 ;  /* 0x00009003020075a7 */ /* 0x0002a600080211ff */
[----:B--2---:R-:W-:Y:S05]  /*a4a0*/  @!P1 NANOSLEEP.SYNCS 0x989680 ;  /* 0x009896800000995d */ /* 0x004fea0003900000 */
[----:B------:R-:W2:Y:S02]  /*a4b0*/  @!P1 SYNCS.PHASECHK.TRANS64 P1, [R2+URZ+0x90], R3 ;  /* 0x00009003020095a7 */ /* 0x000ea400080210ff */
[----:B--2---:R-:W-:Y:S05]  /*a4c0*/  @!P1 BRA `(.L_x_111) ;  /* 0xfffffffc00ec9947 */ /* 0x004fea000383ffff */
[----:B------:R-:W-:Y:S05]  /*a4d0*/  BRA `(.L_x_110) ;  /* 0xffffffc800ec7947 */ /* 0x000fea000383ffff */
.L_x_113:
[----:B-1----:R1:W4:Y:S02]  /*a4e0*/  SYNCS.PHASECHK.TRANS64.TRYWAIT P0, [R80+URZ+0xf0], R0 ;  /* 0x0000f000500075a7 */ /* 0x00232400080011ff */
[----:B----4-:R-:W-:Y:S05]  /*a4f0*/  @!P0 NANOSLEEP.SYNCS 0x989680 ;  /* 0x009896800000895d */ /* 0x010fea0003900000 */
[----:B------:R-:W4:Y:S02]  /*a500*/  @!P0 SYNCS.PHASECHK.TRANS64 P0, [R80+URZ+0xf0], R0 ;  /* 0x0000f000500085a7 */ /* 0x000f2400080010ff */
[----:B----4-:R-:W-:Y:S05]  /*a510*/  @!P0 BRA `(.L_x_113) ;  /* 0xfffffffc00f08947 */ /* 0x010fea000383ffff */
[----:B------:R-:W-:Y:S05]  /*a520*/  BRA `(.L_x_112) ;  /* 0xffffffcc00147947 */ /* 0x000fea000383ffff */
.L_x_122:
[----:B-1----:R1:W3:Y:S02]  /*a530*/  SYNCS.PHASECHK.TRANS64.TRYWAIT P0, [R2+URZ+0x90], R0 ;  /* 0x00009000020075a7 */ /* 0x0022e400080011ff */
[----:B---3--:R-:W-:Y:S05]  /*a540*/  @!P0 NANOSLEEP.SYNCS 0x989680 ;  /* 0x009896800000895d */ /* 0x008fea0003900000 */
[----:B------:R-:W3:Y:S02]  /*a550*/  @!P0 SYNCS.PHASECHK.TRANS64 P0, [R2+URZ+0x90], R0 ;  /* 0x00009000020085a7 */ /* 0x000ee400080010ff */
[----:B---3--:R-:W-:Y:S05]  /*a560*/  @!P0 BRA `(.L_x_122) ;  /* 0xfffffffc00f08947 */ /* 0x008fea000383ffff */
[----:B------:R-:W-:Y:S05]  /*a570*/  BRA `(.L_x_121) ;  /* 0xffffffd4003c7947 */ /* 0x000fea000383ffff */
.L_x_130:
[----:B-1----:R1:W3:Y:S02]  /*a580*/  SYNCS.PHASECHK.TRANS64.TRYWAIT P0, [R6+URZ+0x90], R5 ;  /* 0x00009005060075a7 */ /* 0x0022e400080011ff */
[----:B---3--:R-:W-:Y:S05]  /*a590*/  @!P0 NANOSLEEP.SYNCS 0x989680 ;  /* 0x009896800000895d */ /* 0x008fea0003900000 */
[----:B------:R-:W3:Y:S02]  /*a5a0*/  @!P0 SYNCS.PHASECHK.TRANS64 P0, [R6+URZ+0x90], R5 ;  /* 0x00009005060085a7 */ /* 0x000ee400080010ff */
[----:B---3--:R-:W-:Y:S05]  /*a5b0*/  @!P0 BRA `(.L_x_130) ;  /* 0xfffffffc00f08947 */ /* 0x008fea000383ffff */
[----:B------:R-:W-:Y:S05]  /*a5c0*/  BRA `(.L_x_129) ;  /* 0xffffffdc00887947 */ /* 0x000fea000383ffff */
.L_x_138:
[----:B-1----:R1:W3:Y:S02]  /*a5d0*/  SYNCS.PHASECHK.TRANS64.TRYWAIT P0, [R0+URZ+0x90], R5 ;  /* 0x00009005000075a7 */ /* 0x0022e400080011ff */
[----:B---3--:R-:W-:Y:S05]  /*a5e0*/  @!P0 NANOSLEEP.SYNCS 0x989680 ;  /* 0x009896800000895d */ /* 0x008fea0003900000 */
[----:B------:R-:W3:Y:S02]  /*a5f0*/  @!P0 SYNCS.PHASECHK.TRANS64 P0, [R0+URZ+0x90], R5 ;  /* 0x00009005000085a7 */ /* 0x000ee400080010ff */
[----:B---3--:R-:W-:Y:S05]  /*a600*/  @!P0 BRA `(.L_x_138) ;  /* 0xfffffffc00f08947 */ /* 0x008fea000383ffff */
[----:B------:R-:W-:Y:S05]  /*a610*/  BRA `(.L_x_137) ;  /* 0xffffffe400d07947 */ /* 0x000fea000383ffff */
        .weak           $__internal_0_$__cuda_sm10x_tcgen05_guardrail_trap_col_being_dealloced_not_returned_by_alloc
        .type           $__internal_0_$__cuda_sm10x_tcgen05_guardrail_trap_col_being_dealloced_not_returned_by_alloc,@function
        .size           $__internal_0_$__cuda_sm10x_tcgen05_guardrail_trap_col_being_dealloced_not_returned_by_alloc,($__internal_1_$__cuda_sm10x_tcgen05_guardrail_trap_phase_invalid_during_alloc - $__internal_0_$__cuda_sm10x_tcgen05_guardrail_trap_col_being_dealloced_not_returned_by_alloc)
$__internal_0_$__cuda_sm10x_tcgen05_guardrail_trap_col_being_dealloced_not_returned_by_alloc:
[----:B------:R-:W-:Y:S05]  /*a620*/  BPT.TRAP 0x1 ;  /* 0x000000040000795c */ /* 0x000fea0000300000 */
[----:B------:R-:W-:-:S04]  /*a630*/  HFMA2 R3, -RZ, RZ, 0, 0 ;  /* 0x00000000ff037431 */ /* 0x000fc800000001ff */
[----:B------:R-:W-:Y:S05]  /*a640*/  RET.REL.NODEC R2 `(_ZN7cutlass13device_kernelINS_4conv6kernel13ConvUniversalINS1_16ConvProblemShapeILNS1_8OperatorE0ELi3EEENS1_10collective14CollectiveConvINS1_47MainloopSm100TmaUmmaWarpSpecializedImplicitGemmILS5_0ELi9ELi3ELi1ELi2EN4cute5tupleIJNSA_1CILi2EEENSC_ILi1EEESE_EEEEENSB_IJNSC_ILi256EEENSC_ILi64EEENSB_IJNSC_ILi32EEEEEEEEENS_10tfloat32_tESM_NSA_8TiledMMAINSA_8MMA_AtomIJNSA_23SM100_MMA_TF32_2x1SM_SSISM_SM_fLi256ELi64ELNSA_4UMMA5MajorE0ELSR_0ELNSQ_7ScaleInE0ELSS_0EEEEEENSA_6LayoutINSB_IJSE_SE_SE_EEENSB_IJNSC_ILi0EEESX_SX_EEEEENSB_IJNSA_10UnderscoreES10_S10_EEEEENS7_6detail27Sm100ImplicitGemmTileTraitsINSA_25SM100_TMA_2SM_LOAD_IM2COLENSA_14ComposedLayoutINSA_7SwizzleILi3ELi4ELi3EEENSA_18smem_ptr_flag_bitsILi32EEENSV_INSB_IJNSC_ILi8EEESJ_EEENSB_IJSJ_SE_EEEEEEEvEENS14_INSA_18SM100_TMA_2SM_LOADES1F_vEEEENS_8epilogue10collective18CollectiveEpilogueINS1K_23Sm100TmaWarpSpecializedILi4ELi2ELi16ELb1ELb0EEEJNSB_IJNSC_ILi128EEESI_SK_EEENSB_IJNSV_IS1P_SE_EENSV_INSC_ILi16EEESE_EEEEESM_NSB_IJNSB_IJllllEEESE_SX_EEESM_S1W_NS1K_6fusion15FusionCallbacksIS1O_NS1X_17LinearCombinationISM_fSM_fLNS_15FloatRoundStyleE2EEES1Q_S1U_JEEENSA_5SM1004TMEM4LOAD26SM100_TMEM_LOAD_32dp32b16xENSA_20SM90_TMA_LOAD_IM2COLENS16_INS17_ILi2ELi4ELi3EEES1A_NSV_INSB_IJS1B_S1S_EEENSB_IJS1S_SE_EEEEEEENSA_39AutoVectorizingCopyWithAssumedAlignmentILi128EEENSA_21SM90_TMA_STORE_IM2COLES2C_S2E_S2E_EEEvvEEEEvNT_6ParamsE) ;  /* 0xffffff58026c7950 */ /* 0x000fea0003c3ffff */
        .weak           $__internal_1_$__cuda_sm10x_tcgen05_guardrail_trap_phase_invalid_during_alloc
        .type           $__internal_1_$__cuda_sm10x_tcgen05_guardrail_trap_phase_invalid_during_alloc,@function
        .size           $__internal_1_$__cuda_sm10x_tcgen05_guardrail_trap_phase_invalid_during_alloc,($__internal_2_$__cuda_sm10x_tcgen05_guardrail_trap_unallocated_columns_being_dealloced - $__internal_1_$__cuda_sm10x_tcgen05_guardrail_trap_phase_invalid_during_alloc)
$__internal_1_$__cuda_sm10x_tcgen05_guardrail_trap_phase_invalid_during_alloc:
[----:B------:R-:W-:Y:S05]  /*a650*/  BPT.TRAP 0x1 ;  /* 0x000000040000795c */ /* 0x000fea0000300000 */
[----:B------:R-:W-:-:S04]  /*a660*/  MOV R5, 0x0 ;  /* 0x0000000000057802 */ /* 0x000fc80000000f00 */
[----:B------:R-:W-:Y:S05]  /*a670*/  RET.REL.NODEC R4 `(_ZN7cutlass13device_kernelINS_4conv6kernel13ConvUniversalINS1_16ConvProblemShapeILNS1_8OperatorE0ELi3EEENS1_10collective14CollectiveConvINS1_47MainloopSm100TmaUmmaWarpSpecializedImplicitGemmILS5_0ELi9ELi3ELi1ELi2EN4cute5tupleIJNSA_1CILi2EEENSC_ILi1EEESE_EEEEENSB_IJNSC_ILi256EEENSC_ILi64EEENSB_IJNSC_ILi32EEEEEEEEENS_10tfloat32_tESM_NSA_8TiledMMAINSA_8MMA_AtomIJNSA_23SM100_MMA_TF32_2x1SM_SSISM_SM_fLi256ELi64ELNSA_4UMMA5MajorE0ELSR_0ELNSQ_7ScaleInE0ELSS_0EEEEEENSA_6LayoutINSB_IJSE_SE_SE_EEENSB_IJNSC_ILi0EEESX_SX_EEEEENSB_IJNSA_10UnderscoreES10_S10_EEEEENS7_6detail27Sm100ImplicitGemmTileTraitsINSA_25SM100_TMA_2SM_LOAD_IM2COLENSA_14ComposedLayoutINSA_7SwizzleILi3ELi4ELi3EEENSA_18smem_ptr_flag_bitsILi32EEENSV_INSB_IJNSC_ILi8EEESJ_EEENSB_IJSJ_SE_EEEEEEEvEENS14_INSA_18SM100_TMA_2SM_LOADES1F_vEEEENS_8epilogue10collective18CollectiveEpilogueINS1K_23Sm100TmaWarpSpecializedILi4ELi2ELi16ELb1ELb0EEEJNSB_IJNSC_ILi128EEESI_SK_EEENSB_IJNSV_IS1P_SE_EENSV_INSC_ILi16EEESE_EEEEESM_NSB_IJNSB_IJllllEEESE_SX_EEESM_S1W_NS1K_6fusion15FusionCallbacksIS1O_NS1X_17LinearCombinationISM_fSM_fLNS_15FloatRoundStyleE2EEES1Q_S1U_JEEENSA_5SM1004TMEM4LOAD26SM100_TMEM_LOAD_32dp32b16xENSA_20SM90_TMA_LOAD_IM2COLENS16_INS17_ILi2ELi4ELi3EEES1A_NSV_INSB_IJS1B_S1S_EEENSB_IJS1S_SE_EEEEEEENSA_39AutoVectorizingCopyWithAssumedAlignmentILi128EEENSA_21SM90_TMA_STORE_IM2COLES2C_S2E_S2E_EEEvvEEEEvNT_6ParamsE) ;  /* 0xffffff5804607950 */ /* 0x000fea0003c3ffff */
        .weak           $__internal_2_$__cuda_sm10x_tcgen05_guardrail_trap_unallocated_columns_being_dealloced
        .type           $__internal_2_$__cuda_sm10x_tcgen05_guardrail_trap_unallocated_columns_being_dealloced,@function
        .size           $__internal_2_$__cuda_sm10x_tcgen05_guardrail_trap_unallocated_columns_being_dealloced,(.L_x_203 - $__internal_2_$__cuda_sm10x_tcgen05_guardrail_trap_unallocated_columns_being_dealloced)
$__internal_2_$__cuda_sm10x_tcgen05_guardrail_trap_unallocated_columns_being_dealloced:
[----:B------:R-:W-:Y:S05]  /*a680*/  BPT.TRAP 0x1 ;  /* 0x000000040000795c */ /* 0x000fea0000300000 */
[----:B------:R-:W-:-:S04]  /*a690*/  HFMA2 R3, -RZ, RZ, 0, 0 ;  /* 0x00000000ff037431 */ /* 0x000fc800000001ff */
[----:B------:R-:W-:Y:S05]  /*a6a0*/  RET.REL.NODEC R2 `(_ZN7cutlass13device_kernelINS_4conv6kernel13ConvUniversalINS1_16ConvProblemShapeILNS1_8OperatorE0ELi3EEENS1_10collective14CollectiveConvINS1_47MainloopSm100TmaUmmaWarpSpecializedImplicitGemmILS5_0ELi9ELi3ELi1ELi2EN4cute5tupleIJNSA_1CILi2EEENSC_ILi1EEESE_EEEEENSB_IJNSC_ILi256EEENSC_ILi64EEENSB_IJNSC_ILi32EEEEEEEEENS_10tfloat32_tESM_NSA_8TiledMMAINSA_8MMA_AtomIJNSA_23SM100_MMA_TF32_2x1SM_SSISM_SM_fLi256ELi64ELNSA_4UMMA5MajorE0ELSR_0ELNSQ_7ScaleInE0ELSS_0EEEEEENSA_6LayoutINSB_IJSE_SE_SE_EEENSB_IJNSC_ILi0EEESX_SX_EEEEENSB_IJNSA_10UnderscoreES10_S10_EEEEENS7_6detail27Sm100ImplicitGemmTileTraitsINSA_25SM100_TMA_2SM_LOAD_IM2COLENSA_14ComposedLayoutINSA_7SwizzleILi3ELi4ELi3EEENSA_18smem_ptr_flag_bitsILi32EEENSV_INSB_IJNSC_ILi8EEESJ_EEENSB_IJSJ_SE_EEEEEEEvEENS14_INSA_18SM100_TMA_2SM_LOADES1F_vEEEENS_8epilogue10collective18CollectiveEpilogueINS1K_23Sm100TmaWarpSpecializedILi4ELi2ELi16ELb1ELb0EEEJNSB_IJNSC_ILi128EEESI_SK_EEENSB_IJNSV_IS1P_SE_EENSV_INSC_ILi16EEESE_EEEEESM_NSB_IJNSB_IJllllEEESE_SX_EEESM_S1W_NS1K_6fusion15FusionCallbacksIS1O_NS1X_17LinearCombinationISM_fSM_fLNS_15FloatRoundStyleE2EEES1Q_S1U_JEEENSA_5SM1004TMEM4LOAD26SM100_TMEM_LOAD_32dp32b16xENSA_20SM90_TMA_LOAD_IM2COLENS16_INS17_ILi2ELi4ELi3EEES1A_NSV_INSB_IJS1B_S1S_EEENSB_IJS1S_SE_EEEEEEENSA_39AutoVectorizingCopyWithAssumedAlignmentILi128EEENSA_21SM90_TMA_STORE_IM2COLES2C_S2E_S2E_EEEvvEEEEvNT_6ParamsE) ;  /* 0xffffff5802547950 */ /* 0x000fea0003c3ffff */
.L_x_202:
[----:B------:R-:W-:-:S00]  /*a6b0*/  BRA `(.L_x_202) ;  /* 0xfffffffc00fc7947 */ /* 0x000fc0000383ffff */
[----:B------:R-:W-:-:S00]  /*a6c0*/  NOP ;  /* 0x0000000000007918 */ /* 0x000fc00000000000 */
        /* <DEDUP_REMOVED lines=11> */
.L_x_203:


//--------------------- .nv.global.init           --------------------------
	.section	.nv.global.init,"aw",@progbits
.nv.global.init:
	.type		$str$29,@object
	.size		$str$29,($str$30 - $str$29)
$str$29:
        /*0000*/ 	.byte	0x28, 0x61, 0x64, 0x64, 0x72, 0x65, 0x73, 0x73, 0x20, 0x26, 0x20, 0x6d, 0x61, 0x73, 0x6b, 0x29
        /*0010*/ 	.byte	0x20, 0x3d, 0x3d, 0x20, 0x30, 0x00
	.type		$str$30,@object
	.size		$str$30,($str$28 - $str$30)
$str$30:
        /*0016*/ 	.byte	0x2f, 0x74, 0x6d, 0x70, 0x2f, 0x63, 0x75, 0x74, 0x6c, 0x61, 0x73, 0x73, 0x5f, 0x73, 0x77, 0x65
        /*0026*/ 	.byte	0x65, 0x70, 0x5f, 0x73, 0x72, 0x63, 0x2f, 0x69, 0x6e, 0x63, 0x6c, 0x75, 0x64, 0x65, 0x2f, 0x63
        /*0036*/ 	.byte	0x75, 0x74, 0x65, 0x2f, 0x70, 0x6f, 0x69, 0x6e, 0x74, 0x65, 0x72, 0x5f, 0x66, 0x6c, 0x61, 0x67
        /*0046*/ 	.byte	0x67, 0x65, 0x64, 0x2e, 0x68, 0x70, 0x70, 0x00
	.type		$str$28,@object
	.size		$str$28,($str$27 - $str$28)
$str$28:
        /*004e*/ 	.byte	0x2f, 0x74, 0x6d, 0x70, 0x2f, 0x63, 0x75, 0x74, 0x6c, 0x61, 0x73, 0x73, 0x5f, 0x73, 0x77, 0x65
        /*005e*/ 	.byte	0x65, 0x70, 0x5f, 0x73, 0x72, 0x63, 0x2f, 0x69, 0x6e, 0x63, 0x6c, 0x75, 0x64, 0x65, 0x2f, 0x63
        /*006e*/ 	.byte	0x75, 0x74, 0x65, 0x2f, 0x61, 0x74, 0x6f, 0x6d, 0x2f, 0x63, 0x6f, 0x70, 0x79, 0x5f, 0x74, 0x72
        /*007e*/ 	.byte	0x61, 0x69, 0x74, 0x73, 0x5f, 0x73, 0x6d, 0x31, 0x30, 0x30, 0x2e, 0x68, 0x70, 0x70, 0x00
	.type		$str$27,@object
	.size		$str$27,(__unnamed_1 - $str$27)
$str$27:
        /*008d*/ 	.byte	0x28, 0x28, 0x75, 0x69, 0x6e, 0x74, 0x33, 0x32, 0x5f, 0x74, 0x28, 0x74, 0x68, 0x72, 0x65, 0x61
        /*009d*/ 	.byte	0x64, 0x49, 0x64, 0x78, 0x2e, 0x78, 0x29, 0x20, 0x2f, 0x20, 0x33, 0x32, 0x29, 0x20, 0x25, 0x20
        /*00ad*/ 	.byte	0x34, 0x29, 0x20, 0x3d, 0x3d, 0x20, 0x28, 0x28, 0x28, 0x74, 0x6d, 0x65, 0x6d, 0x5f, 0x61, 0x64
        /*00bd*/ 	.byte	0x64, 0x72, 0x20, 0x3e, 0x3e, 0x20, 0x31, 0x36, 0x29, 0x20, 0x2f, 0x20, 0x33, 0x32, 0x29, 0x20
        /*00cd*/ 	.byte	0x25, 0x20, 0x34, 0x29, 0x00
	.type		__unnamed_1,@object
	.size		__unnamed_1,(__unnamed_2 - __unnamed_1)
__unnamed_1:
        /*00d2*/ 	.byte	0x61, 0x75, 0x74, 0x6f, 0x20, 0x63, 0x75, 0x74, 0x65, 0x3a, 0x3a, 0x61, 0x73, 0x5f, 0x70, 0x6f
        /* <DEDUP_REMOVED lines=24> */
        /*0262*/ 	.byte	0x32, 0x30, 0x34, 0x38, 0x3e, 0x3e, 0x3e, 0x3e, 0x5d, 0x00
	.type		__unnamed_2,@object
	.size		__unnamed_2,(.L_2 - __unnamed_2)
__unnamed_2:
        /* <DEDUP_REMOVED lines=42> */
        /*050c*/ 	.byte	0x3e, 0x5d, 0x00
.L_2:


//--------------------- .nv.shared._ZN7cutlass13device_kernelINS_4conv6kernel13ConvUniversalINS1_16ConvProblemShapeILNS1_8OperatorE0ELi3EEENS1_10collective14CollectiveConvINS1_47MainloopSm100TmaUmmaWarpSpecializedImplicitGemmILS5_0ELi9ELi3ELi1ELi2EN4cute5tupleIJNSA_1CILi2EEENSC_ILi1EEESE_EEEEENSB_IJNSC_ILi256EEENSC_ILi64EEENSB_IJNSC_ILi32EEEEEEEEENS_10tfloat32_tESM_NSA_8TiledMMAINSA_8MMA_AtomIJNSA_23SM100_MMA_TF32_2x1SM_SSISM_SM_fLi256ELi64ELNSA_4UMMA5MajorE0ELSR_0ELNSQ_7ScaleInE0ELSS_0EEEEEENSA_6LayoutINSB_IJSE_SE_SE_EEENSB_IJNSC_ILi0EEESX_SX_EEEEENSB_IJNSA_10UnderscoreES10_S10_EEEEENS7_6detail27Sm100ImplicitGemmTileTraitsINSA_25SM100_TMA_2SM_LOAD_IM2COLENSA_14ComposedLayoutINSA_7SwizzleILi3ELi4ELi3EEENSA_18smem_ptr_flag_bitsILi32EEENSV_INSB_IJNSC_ILi8EEESJ_EEENSB_IJSJ_SE_EEEEEEEvEENS14_INSA_18SM100_TMA_2SM_LOADES1F_vEEEENS_8epilogue10collective18CollectiveEpilogueINS1K_23Sm100TmaWarpSpecializedILi4ELi2ELi16ELb1ELb0EEEJNSB_IJNSC_ILi128EEESI_SK_EEENSB_IJNSV_IS1P_SE_EENSV_INSC_ILi16EEESE_EEEEESM_NSB_IJNSB_IJllllEEESE_SX_EEESM_S1W_NS1K_6fusion15FusionCallbacksIS1O_NS1X_17LinearCombinationISM_fSM_fLNS_15FloatRoundStyleE2EEES1Q_S1U_JEEENSA_5SM1004TMEM4LOAD26SM100_TMEM_LOAD_32dp32b16xENSA_20SM90_TMA_LOAD_IM2COLENS16_INS17_ILi2ELi4ELi3EEES1A_NSV_INSB_IJS1B_S1S_EEENSB_IJS1S_SE_EEEEEEENSA_39AutoVectorizingCopyWithAssumedAlignmentILi128EEENSA_21SM90_TMA_STORE_IM2COLES2C_S2E_S2E_EEEvvEEEEvNT_6ParamsE --------------------------
	.section	.nv.shared._ZN7cutlass13device_kernelINS_4conv6kernel13ConvUniversalINS1_16ConvProblemShapeILNS1_8OperatorE0ELi3EEENS1_10collective14CollectiveConvINS1_47MainloopSm100TmaUmmaWarpSpecializedImplicitGemmILS5_0ELi9ELi3ELi1ELi2EN4cute5tupleIJNSA_1CILi2EEENSC_ILi1EEESE_EEEEENSB_IJNSC_ILi256EEENSC_ILi64EEENSB_IJNSC_ILi32EEEEEEEEENS_10tfloat32_tESM_NSA_8TiledMMAINSA_8MMA_AtomIJNSA_23SM100_MMA_TF32_2x1SM_SSISM_SM_fLi256ELi64ELNSA_4UMMA5MajorE0ELSR_0ELNSQ_7ScaleInE0ELSS_0EEEEEENSA_6LayoutINSB_IJSE_SE_SE_EEENSB_IJNSC_ILi0EEESX_SX_EEEEENSB_IJNSA_10UnderscoreES10_S10_EEEEENS7_6detail27Sm100ImplicitGemmTileTraitsINSA_25SM100_TMA_2SM_LOAD_IM2COLENSA_14ComposedLayoutINSA_7SwizzleILi3ELi4ELi3EEENSA_18smem_ptr_flag_bitsILi32EEENSV_INSB_IJNSC_ILi8EEESJ_EEENSB_IJSJ_SE_EEEEEEEvEENS14_INSA_18SM100_TMA_2SM_LOADES1F_vEEEENS_8epilogue10collective18CollectiveEpilogueINS1K_23Sm100TmaWarpSpecializedILi4ELi2ELi16ELb1ELb0EEEJNSB_IJNSC_ILi128EEESI_SK_EEENSB_IJNSV_IS1P_SE_EENSV_INSC_ILi16EEESE_EEEEESM_NSB_IJNSB_IJllllEEESE_SX_EEESM_S1W_NS1K_6fusion15FusionCallbacksIS1O_NS1X_17LinearCombinationISM_fSM_fLNS_15FloatRoundStyleE2EEES1Q_S1U_JEEENSA_5SM1004TMEM4LOAD26SM100_TMEM_LOAD_32dp32b16xENSA_20SM90_TMA_LOAD_IM2COLENS16_INS17_ILi2ELi4ELi3EEES1A_NSV_INSB_IJS1B_S1S_EEENSB_IJS1S_SE_EEEEEEENSA_39AutoVectorizingCopyWithAssumedAlignmentILi128EEENSA_21SM90_TMA_STORE_IM2COLES2C_S2E_S2E_EEEvvEEEEvNT_6ParamsE,"aw",@nobits
	.sectionflags	@""
	.align	16
	.zero		1024


//--------------------- .nv.shared.reserved.0     --------------------------
	.section	.nv.shared.reserved.0,"aw",@nobits
	.weak		__nv_reservedSMEM_offset_0_alias
	.size		__nv_reservedSMEM_offset_0_alias, 0, 64
	.other		__nv_reservedSMEM_offset_0_alias,@"STO_CUDA_RESERVED_SHARED STV_DEFAULT"
__nv_reservedSMEM_offset_0_alias:
	.zero		0
.nv.shared.reserved.0:
	.zero		64
	.weak		__nv_reservedSMEM_tcgen05_partition
	.type		__nv_reservedSMEM_tcgen05_partition,@object
	.size		__nv_reservedSMEM_tcgen05_partition,(.L_0 - __nv_reservedSMEM_tcgen05_partition)
__nv_reservedSMEM_tcgen05_partition:
	.zero		32
.L_0:


//--------------------- .nv.global                --------------------------
	.section	.nv.global,"aw",@nobits
.nv.global:
	.type		_ZN39_INTERNAL_de3a8aa6_4_k_cu_8114a113_31064cute1_E,@object
	.size		_ZN39_INTERNAL_de3a8aa6_4_k_cu_8114a113_31064cute1_E,(_ZN39_INTERNAL_de3a8aa6_4_k_cu_8114a113_31064cuda3std3__45__cpo6cbeginE - _ZN39_INTERNAL_de3a8aa6_4_k_cu_8114a113_31064cute1_E)
_ZN39_INTERNAL_de3a8aa6_4_k_cu_8114a113_31064cute1_E:
	.zero		1
	.type		_ZN39_INTERNAL_de3a8aa6_4_k_cu_8114a113_31064cuda3std3__45__cpo6cbeginE,@object
	.size		_ZN39_INTERNAL_de3a8aa6_4_k_cu_8114a113_31064cuda3std3__45__cpo6cbeginE,(_ZN39_INTERNAL_de3a8aa6_4_k_cu_8114a113_31064cuda3std3__48in_placeE - _ZN39_INTERNAL_de3a8aa6_4_k_cu_8114a113_31064cuda3std3__45__cpo6cbeginE)
_ZN39_INTERNAL_de3a8aa6_4_k_cu_8114a113_31064cuda3std3__45__cpo6cbeginE:
	.zero		1
	.type		_ZN39_INTERNAL_de3a8aa6_4_k_cu_8114a113_31064cuda3std3__48in_placeE,@object
	.size		_ZN39_INTERNAL_de3a8aa6_4_k_cu_8114a113_31064cuda3std3__48in_placeE,(_ZN39_INTERNAL_de3a8aa6_4_k_cu_8114a113_31064cuda3std6ranges3__45__cpo9iter_moveE - _ZN39_INTERNAL_de3a8aa6_4_k_cu_8114a113_31064cuda3std3__48in_placeE)
_ZN39_INTERNAL_de3a8aa6_4_k_cu_8114a113_31064cuda3std3__48in_placeE:
	.zero		1
	.type		_ZN39_INTERNAL_de3a8aa6_4_k_cu_8114a113_31064cuda3std6ranges3__45__cpo9iter_moveE,@object
	.size		_ZN39_INTERNAL_de3a8aa6_4_k_cu_8114a113_31064cuda3std6ranges3__45__cpo9iter_moveE,(_ZN39_INTERNAL_de3a8aa6_4_k_cu_8114a113_31064cuda3std3__45__cpo5beginE - _ZN39_INTERNAL_de3a8aa6_4_k_cu_8114a113_31064cuda3std6ranges3__45__cpo9iter_moveE)
_ZN39_INTERNAL_de3a8aa6_4_k_cu_8114a113_31064cuda3std6ranges3__45__cpo9iter_moveE:
	.zero		1
	.type		_ZN39_INTERNAL_de3a8aa6_4_k_cu_8114a113_31064cuda3std3__45__cpo5beginE,@object
	.size		_ZN39_INTERNAL_de3a8aa6_4_k_cu_8114a113_31064cuda3std3__45__cpo5beginE,(_ZN39_INTERNAL_de3a8aa6_4_k_cu_8114a113_31064cuda3std3__441_GLOBAL__N__de3a8aa6_4_k_cu_8114a113_31066ignoreE - _ZN39_INTERNAL_de3a8aa6_4_k_cu_8114a113_31064cuda3std3__45__cpo5beginE)
_ZN39_INTERNAL_de3a8aa6_4_k_cu_8114a113_31064cuda3std3__45__cpo5beginE:
	.zero		1
	.type		_ZN39_INTERNAL_de3a8aa6_4_k_cu_8114a113_31064cuda3std3__441_GLOBAL__N__de3a8aa6_4_k_cu_8114a113_31066ignoreE,@object
	.size		_ZN39_INTERNAL_de3a8aa6_4_k_cu_8114a113_31064cuda3std3__441_GLOBAL__N__de3a8aa6_4_k_cu_8114a113_31066ignoreE,(_ZN39_INTERNAL_de3a8aa6_4_k_cu_8114a113_31064cute7productE - _ZN39_INTERNAL_de3a8aa6_4_k_cu_8114a113_31064cuda3std3__441_GLOBAL__N__de3a8aa6_4_k_cu_8114a113_31066ignoreE)
_ZN39_INTERNAL_de3a8aa6_4_k_cu_8114a113_31064cuda3std3__441_GLOBAL__N__de3a8aa6_4_k_cu_8114a113_31066ignoreE:
	.zero		1
	.type		_ZN39_INTERNAL_de3a8aa6_4_k_cu_8114a113_31064cute7productE,@object
	.size		_ZN39_INTERNAL_de3a8aa6_4_k_cu_8114a113_31064cute7productE,(_ZN39_INTERNAL_de3a8aa6_4_k_cu_8114a113_31064cuda3std3__45__cpo3endE - _ZN39_INTERNAL_de3a8aa6_4_k_cu_8114a113_31064cute7productE)
_ZN39_INTERNAL_de3a8aa6_4_k_cu_8114a113_31064cute7productE:
	.zero		1
	.type		_ZN39_INTERNAL_de3a8aa6_4_k_cu_8114a113_31064cuda3std3__45__cpo3endE,@object
	.size		_ZN39_INTERNAL_de3a8aa6_4_k_cu_8114a113_31064cuda3std3__45__cpo3endE,(_ZN39_INTERNAL_de3a8aa6_4_k_cu_8114a113_31064cuda3std3__419piecewise_constructE - _ZN39_INTERNAL_de3a8aa6_4_k_cu_8114a113_31064cuda3std3__45__cpo3endE)
_ZN39_INTERNAL_de3a8aa6_4_k_cu_8114a113_31064cuda3std3__45__cpo3endE:
	.zero		1
	.type		_ZN39_INTERNAL_de3a8aa6_4_k_cu_8114a113_31064cuda3std3__419piecewise_constructE,@object
	.size		_ZN39_INTERNAL_de3a8aa6_4_k_cu_8114a113_31064cuda3std3__419piecewise_constructE,(_ZN39_INTERNAL_de3a8aa6_4_k_cu_8114a113_31064cuda3std3__45__cpo4cendE - _ZN39_INTERNAL_de3a8aa6_4_k_cu_8114a113_31064cuda3std3__419piecewise_constructE)
_ZN39_INTERNAL_de3a8aa6_4_k_cu_8114a113_31064cuda3std3__419piecewise_constructE:
	.zero		1
	.type		_ZN39_INTERNAL_de3a8aa6_4_k_cu_8114a113_31064cuda3std3__45__cpo4cendE,@object
	.size		_ZN39_INTERNAL_de3a8aa6_4_k_cu_8114a113_31064cuda3std3__45__cpo4cendE,(_ZN39_INTERNAL_de3a8aa6_4_k_cu_8114a113_31064cuda3std6ranges3__45__cpo4swapE - _ZN39_INTERNAL_de3a8aa6_4_k_cu_8114a113_31064cuda3std3__45__cpo4cendE)
_ZN39_INTERNAL_de3a8aa6_4_k_cu_8114a113_31064cuda3std3__45__cpo4cendE:
	.zero		1
	.type		_ZN39_INTERNAL_de3a8aa6_4_k_cu_8114a113_31064cuda3std6ranges3__45__cpo4swapE,@object
	.size		_ZN39_INTERNAL_de3a8aa6_4_k_cu_8114a113_31064cuda3std6ranges3__45__cpo4swapE,(.L_10 - _ZN39_INTERNAL_de3a8aa6_4_k_cu_8114a113_31064cuda3std6ranges3__45__cpo4swapE)
_ZN39_INTERNAL_de3a8aa6_4_k_cu_8114a113_31064cuda3std6ranges3__45__cpo4swapE:
	.zero		1
.L_10:


//--------------------- .nv.constant0._ZN7cutlass13device_kernelINS_4conv6kernel13ConvUniversalINS1_16ConvProblemShapeILNS1_8OperatorE0ELi3EEENS1_10collective14CollectiveConvINS1_47MainloopSm100TmaUmmaWarpSpecializedImplicitGemmILS5_0ELi9ELi3ELi1ELi2EN4cute5tupleIJNSA_1CILi2EEENSC_ILi1EEESE_EEEEENSB_IJNSC_ILi256EEENSC_ILi64EEENSB_IJNSC_ILi32EEEEEEEEENS_10tfloat32_tESM_NSA_8TiledMMAINSA_8MMA_AtomIJNSA_23SM100_MMA_TF32_2x1SM_SSISM_SM_fLi256ELi64ELNSA_4UMMA5MajorE0ELSR_0ELNSQ_7ScaleInE0ELSS_0EEEEEENSA_6LayoutINSB_IJSE_SE_SE_EEENSB_IJNSC_ILi0EEESX_SX_EEEEENSB_IJNSA_10UnderscoreES10_S10_EEEEENS7_6detail27Sm100ImplicitGemmTileTraitsINSA_25SM100_TMA_2SM_LOAD_IM2COLENSA_14ComposedLayoutINSA_7SwizzleILi3ELi4ELi3EEENSA_18smem_ptr_flag_bitsILi32EEENSV_INSB_IJNSC_ILi8EEESJ_EEENSB_IJSJ_SE_EEEEEEEvEENS14_INSA_18SM100_TMA_2SM_LOADES1F_vEEEENS_8epilogue10collective18CollectiveEpilogueINS1K_23Sm100TmaWarpSpecializedILi4ELi2ELi16ELb1ELb0EEEJNSB_IJNSC_ILi128EEESI_SK_EEENSB_IJNSV_IS1P_SE_EENSV_INSC_ILi16EEESE_EEEEESM_NSB_IJNSB_IJllllEEESE_SX_EEESM_S1W_NS1K_6fusion15FusionCallbacksIS1O_NS1X_17LinearCombinationISM_fSM_fLNS_15FloatRoundStyleE2EEES1Q_S1U_JEEENSA_5SM1004TMEM4LOAD26SM100_TMEM_LOAD_32dp32b16xENSA_20SM90_TMA_LOAD_IM2COLENS16_INS17_ILi2ELi4ELi3EEES1A_NSV_INSB_IJS1B_S1S_EEENSB_IJS1S_SE_EEEEEEENSA_39AutoVectorizingCopyWithAssumedAlignmentILi128EEENSA_21SM90_TMA_STORE_IM2COLES2C_S2E_S2E_EEEvvEEEEvNT_6ParamsE --------------------------
	.section	.nv.constant0._ZN7cutlass13device_kernelINS_4conv6kernel13ConvUniversalINS1_16ConvProblemShapeILNS1_8OperatorE0ELi3EEENS1_10collective14CollectiveConvINS1_47MainloopSm100TmaUmmaWarpSpecializedImplicitGemmILS5_0ELi9ELi3ELi1ELi2EN4cute5tupleIJNSA_1CILi2EEENSC_ILi1EEESE_EEEEENSB_IJNSC_ILi256EEENSC_ILi64EEENSB_IJNSC_ILi32EEEEEEEEENS_10tfloat32_tESM_NSA_8TiledMMAINSA_8MMA_AtomIJNSA_23SM100_MMA_TF32_2x1SM_SSISM_SM_fLi256ELi64ELNSA_4UMMA5MajorE0ELSR_0ELNSQ_7ScaleInE0ELSS_0EEEEEENSA_6LayoutINSB_IJSE_SE_SE_EEENSB_IJNSC_ILi0EEESX_SX_EEEEENSB_IJNSA_10UnderscoreES10_S10_EEEEENS7_6detail27Sm100ImplicitGemmTileTraitsINSA_25SM100_TMA_2SM_LOAD_IM2COLENSA_14ComposedLayoutINSA_7SwizzleILi3ELi4ELi3EEENSA_18smem_ptr_flag_bitsILi32EEENSV_INSB_IJNSC_ILi8EEESJ_EEENSB_IJSJ_SE_EEEEEEEvEENS14_INSA_18SM100_TMA_2SM_LOADES1F_vEEEENS_8epilogue10collective18CollectiveEpilogueINS1K_23Sm100TmaWarpSpecializedILi4ELi2ELi16ELb1ELb0EEEJNSB_IJNSC_ILi128EEESI_SK_EEENSB_IJNSV_IS1P_SE_EENSV_INSC_ILi16EEESE_EEEEESM_NSB_IJNSB_IJllllEEESE_SX_EEESM_S1W_NS1K_6fusion15FusionCallbacksIS1O_NS1X_17LinearCombinationISM_fSM_fLNS_15FloatRoundStyleE2EEES1Q_S1U_JEEENSA_5SM1004TMEM4LOAD26SM100_TMEM_LOAD_32dp32b16xENSA_20SM90_TMA_LOAD_IM2COLENS16_INS17_ILi2ELi4ELi3EEES1A_NSV_INSB_IJS1B_S1S_EEENSB_IJS1S_SE_EEEEEEENSA_39AutoVectorizingCopyWithAssumedAlignmentILi128EEENSA_21SM90_TMA_STORE_IM2COLES2C_S2E_S2E_EEEvvEEEEvNT_6ParamsE,"a",@progbits
	.sectionflags	@""
	.align	4
.nv.constant0._ZN7cutlass13device_kernelINS_4conv6kernel13ConvUniversalINS1_16ConvProblemShapeILNS1_8OperatorE0ELi3EEENS1_10collective14CollectiveConvINS1_47MainloopSm100TmaUmmaWarpSpecializedImplicitGemmILS5_0ELi9ELi3ELi1ELi2EN4cute5tupleIJNSA_1CILi2EEENSC_ILi1EEESE_EEEEENSB_IJNSC_ILi256EEENSC_ILi64EEENSB_IJNSC_ILi32EEEEEEEEENS_10tfloat32_tESM_NSA_8TiledMMAINSA_8MMA_AtomIJNSA_23SM100_MMA_TF32_2x1SM_SSISM_SM_fLi256ELi64ELNSA_4UMMA5MajorE0ELSR_0ELNSQ_7ScaleInE0ELSS_0EEEEEENSA_6LayoutINSB_IJSE_SE_SE_EEENSB_IJNSC_ILi0EEESX_SX_EEEEENSB_IJNSA_10UnderscoreES10_S10_EEEEENS7_6detail27Sm100ImplicitGemmTileTraitsINSA_25SM100_TMA_2SM_LOAD_IM2COLENSA_14ComposedLayoutINSA_7SwizzleILi3ELi4ELi3EEENSA_18smem_ptr_flag_bitsILi32EEENSV_INSB_IJNSC_ILi8EEESJ_EEENSB_IJSJ_SE_EEEEEEEvEENS14_INSA_18SM100_TMA_2SM_LOADES1F_vEEEENS_8epilogue10collective18CollectiveEpilogueINS1K_23Sm100TmaWarpSpecializedILi4ELi2ELi16ELb1ELb0EEEJNSB_IJNSC_ILi128EEESI_SK_EEENSB_IJNSV_IS1P_SE_EENSV_INSC_ILi16EEESE_EEEEESM_NSB_IJNSB_IJllllEEESE_SX_EEESM_S1W_NS1K_6fusion15FusionCallbacksIS1O_NS1X_17LinearCombinationISM_fSM_fLNS_15FloatRoundStyleE2EEES1Q_S1U_JEEENSA_5SM1004TMEM4LOAD26SM100_TMEM_LOAD_32dp32b16xENSA_20SM90_TMA_LOAD_IM2COLENS16_INS17_ILi2ELi4ELi3EEES1A_NSV_INSB_IJS1B_S1S_EEENSB_IJS1S_SE_EEEEEEENSA_39AutoVectorizingCopyWithAssumedAlignmentILi128EEENSA_21SM90_TMA_STORE_IM2COLES2C_S2E_S2E_EEEvvEEEEvNT_6ParamsE:
	.zero		3200


//--------------------- SYMBOLS --------------------------

	.type		.nv.reservedSmem.offset0,@object
	.size		.nv.reservedSmem.offset0,0x4
	.type		.nv.reservedSmem.cap,@object
	.size		.nv.reservedSmem.cap,0x4
	.type		__assertfail,@function
